//
// Generated by NVIDIA NVVM Compiler
//
// Compiler Build ID: CL-36424714
// Cuda compilation tools, release 13.0, V13.0.88
// Based on NVVM 20.0.0
//

.version 9.0
.target sm_100
.address_size 64

	// .globl	_Z27chromatic_aberration_kernelPKfPfiiff
.global .align 4 .b8 __cudart_i2opi_f[24] = {65, 144, 67, 60, 153, 149, 98, 219, 192, 221, 52, 245, 209, 87, 39, 252, 41, 21, 68, 78, 110, 131, 249, 162};

.visible .entry _Z27chromatic_aberration_kernelPKfPfiiff(
	.param .u64 .ptr .align 1 _Z27chromatic_aberration_kernelPKfPfiiff_param_0,
	.param .u64 .ptr .align 1 _Z27chromatic_aberration_kernelPKfPfiiff_param_1,
	.param .u32 _Z27chromatic_aberration_kernelPKfPfiiff_param_2,
	.param .u32 _Z27chromatic_aberration_kernelPKfPfiiff_param_3,
	.param .f32 _Z27chromatic_aberration_kernelPKfPfiiff_param_4,
	.param .f32 _Z27chromatic_aberration_kernelPKfPfiiff_param_5
)
{
	.local .align 4 .b8 	__local_depot0[28];
	.reg .b64 	%SP;
	.reg .b64 	%SPL;
	.reg .pred 	%p<20>;
	.reg .b32 	%r<127>;
	.reg .b32 	%f<123>;
	.reg .b64 	%rd<62>;
	.reg .b64 	%fd<5>;

	mov.u64 	%SPL, __local_depot0;
	ld.param.u64 	%rd16, [_Z27chromatic_aberration_kernelPKfPfiiff_param_0];
	ld.param.u64 	%rd17, [_Z27chromatic_aberration_kernelPKfPfiiff_param_1];
	ld.param.u32 	%r30, [_Z27chromatic_aberration_kernelPKfPfiiff_param_2];
	ld.param.u32 	%r32, [_Z27chromatic_aberration_kernelPKfPfiiff_param_3];
	ld.param.f32 	%f14, [_Z27chromatic_aberration_kernelPKfPfiiff_param_4];
	ld.param.f32 	%f15, [_Z27chromatic_aberration_kernelPKfPfiiff_param_5];
	add.u64 	%rd1, %SPL, 0;
	mov.u32 	%r33, %ctaid.x;
	mov.u32 	%r34, %ntid.x;
	mov.u32 	%r35, %tid.x;
	mad.lo.s32 	%r1, %r33, %r34, %r35;
	mov.u32 	%r36, %ctaid.y;
	mov.u32 	%r37, %ntid.y;
	mov.u32 	%r38, %tid.y;
	mad.lo.s32 	%r39, %r36, %r37, %r38;
	setp.ge.s32 	%p1, %r1, %r30;
	setp.ge.s32 	%p2, %r39, %r32;
	or.pred  	%p3, %p1, %p2;
	@%p3 bra 	$L__BB0_18;
	cvt.rn.f32.s32 	%f16, %r30;
	mul.f32 	%f17, %f16, 0f3F000000;
	cvt.rn.f32.u32 	%f18, %r32;
	mul.f32 	%f19, %f18, 0f3F000000;
	cvt.rn.f32.s32 	%f1, %r1;
	sub.f32 	%f20, %f1, %f17;
	cvt.rn.f32.u32 	%f2, %r39;
	sub.f32 	%f21, %f2, %f19;
	mul.f32 	%f22, %f21, %f21;
	fma.rn.f32 	%f23, %f20, %f20, %f22;
	sqrt.rn.f32 	%f24, %f23;
	mul.f32 	%f25, %f19, %f19;
	fma.rn.f32 	%f26, %f17, %f17, %f25;
	sqrt.rn.f32 	%f27, %f26;
	div.rn.f32 	%f3, %f24, %f27;
	mul.f32 	%f28, %f15, 0f40490FDB;
	div.rn.f32 	%f4, %f28, 0f43340000;
	mul.f32 	%f29, %f4, 0f3F22F983;
	cvt.rni.s32.f32 	%r126, %f29;
	cvt.rn.f32.s32 	%f30, %r126;
	fma.rn.f32 	%f31, %f30, 0fBFC90FDA, %f4;
	fma.rn.f32 	%f32, %f30, 0fB3A22168, %f31;
	fma.rn.f32 	%f122, %f30, 0fA7C234C5, %f32;
	abs.f32 	%f6, %f4;
	setp.ltu.f32 	%p4, %f6, 0f47CE4780;
	mov.u32 	%r122, %r126;
	mov.f32 	%f121, %f122;
	@%p4 bra 	$L__BB0_9;
	setp.neu.f32 	%p5, %f6, 0f7F800000;
	@%p5 bra 	$L__BB0_4;
	mov.f32 	%f35, 0f00000000;
	mul.rn.f32 	%f121, %f4, %f35;
	mov.b32 	%r122, 0;
	bra.uni 	$L__BB0_9;
$L__BB0_4:
	mov.b32 	%r4, %f4;
	shl.b32 	%r41, %r4, 8;
	or.b32  	%r5, %r41, -2147483648;
	mov.b64 	%rd58, 0;
	mov.b32 	%r119, 0;
	mov.u64 	%rd56, __cudart_i2opi_f;
	mov.u64 	%rd57, %rd1;
$L__BB0_5:
	.pragma "nounroll";
	ld.global.nc.u32 	%r42, [%rd56];
	mad.wide.u32 	%rd21, %r42, %r5, %rd58;
	shr.u64 	%rd58, %rd21, 32;
	st.local.u32 	[%rd57], %rd21;
	add.s32 	%r119, %r119, 1;
	add.s64 	%rd57, %rd57, 4;
	add.s64 	%rd56, %rd56, 4;
	setp.ne.s32 	%p6, %r119, 6;
	@%p6 bra 	$L__BB0_5;
	shr.u32 	%r43, %r4, 23;
	st.local.u32 	[%rd1+24], %rd58;
	and.b32  	%r8, %r43, 31;
	and.b32  	%r44, %r43, 224;
	add.s32 	%r45, %r44, -128;
	shr.u32 	%r46, %r45, 5;
	mul.wide.u32 	%rd22, %r46, 4;
	sub.s64 	%rd8, %rd1, %rd22;
	ld.local.u32 	%r120, [%rd8+24];
	ld.local.u32 	%r121, [%rd8+20];
	setp.eq.s32 	%p7, %r8, 0;
	@%p7 bra 	$L__BB0_8;
	shf.l.wrap.b32 	%r120, %r121, %r120, %r8;
	ld.local.u32 	%r47, [%rd8+16];
	shf.l.wrap.b32 	%r121, %r47, %r121, %r8;
$L__BB0_8:
	shr.u32 	%r48, %r120, 30;
	shf.l.wrap.b32 	%r49, %r121, %r120, 2;
	shl.b32 	%r50, %r121, 2;
	shr.u32 	%r51, %r49, 31;
	add.s32 	%r52, %r51, %r48;
	neg.s32 	%r53, %r52;
	setp.lt.s32 	%p8, %r4, 0;
	selp.b32 	%r122, %r53, %r52, %p8;
	xor.b32  	%r54, %r49, %r4;
	shr.s32 	%r55, %r49, 31;
	xor.b32  	%r56, %r55, %r49;
	xor.b32  	%r57, %r55, %r50;
	cvt.u64.u32 	%rd23, %r56;
	shl.b64 	%rd24, %rd23, 32;
	cvt.u64.u32 	%rd25, %r57;
	or.b64  	%rd26, %rd24, %rd25;
	cvt.rn.f64.s64 	%fd1, %rd26;
	mul.f64 	%fd2, %fd1, 0d3BF921FB54442D19;
	cvt.rn.f32.f64 	%f33, %fd2;
	neg.f32 	%f34, %f33;
	setp.lt.s32 	%p9, %r54, 0;
	selp.f32 	%f121, %f34, %f33, %p9;
$L__BB0_9:
	setp.ltu.f32 	%p10, %f6, 0f47CE4780;
	add.s32 	%r59, %r122, 1;
	mul.rn.f32 	%f36, %f121, %f121;
	and.b32  	%r60, %r122, 1;
	setp.eq.b32 	%p11, %r60, 1;
	selp.f32 	%f37, %f121, 0f3F800000, %p11;
	fma.rn.f32 	%f38, %f36, %f37, 0f00000000;
	fma.rn.f32 	%f39, %f36, 0f37CBAC00, 0fBAB607ED;
	selp.f32 	%f40, 0fB94D4153, %f39, %p11;
	selp.f32 	%f41, 0f3C0885E4, 0f3D2AAABB, %p11;
	fma.rn.f32 	%f42, %f40, %f36, %f41;
	selp.f32 	%f43, 0fBE2AAAA8, 0fBEFFFFFF, %p11;
	fma.rn.f32 	%f44, %f42, %f36, %f43;
	fma.rn.f32 	%f45, %f44, %f38, %f37;
	and.b32  	%r61, %r59, 2;
	setp.eq.s32 	%p12, %r61, 0;
	mov.f32 	%f46, 0f00000000;
	sub.f32 	%f47, %f46, %f45;
	selp.f32 	%f10, %f45, %f47, %p12;
	@%p10 bra 	$L__BB0_17;
	setp.neu.f32 	%p13, %f6, 0f7F800000;
	@%p13 bra 	$L__BB0_12;
	mov.f32 	%f50, 0f00000000;
	mul.rn.f32 	%f122, %f4, %f50;
	mov.b32 	%r126, 0;
	bra.uni 	$L__BB0_17;
$L__BB0_12:
	mov.b32 	%r17, %f4;
	shl.b32 	%r63, %r17, 8;
	or.b32  	%r18, %r63, -2147483648;
	mov.b64 	%rd61, 0;
	mov.b32 	%r123, 0;
	mov.u64 	%rd59, __cudart_i2opi_f;
	mov.u64 	%rd60, %rd1;
$L__BB0_13:
	.pragma "nounroll";
	ld.global.nc.u32 	%r64, [%rd59];
	mad.wide.u32 	%rd29, %r64, %r18, %rd61;
	shr.u64 	%rd61, %rd29, 32;
	st.local.u32 	[%rd60], %rd29;
	add.s32 	%r123, %r123, 1;
	add.s64 	%rd60, %rd60, 4;
	add.s64 	%rd59, %rd59, 4;
	setp.ne.s32 	%p14, %r123, 6;
	@%p14 bra 	$L__BB0_13;
	shr.u32 	%r65, %r17, 23;
	st.local.u32 	[%rd1+24], %rd61;
	and.b32  	%r21, %r65, 31;
	and.b32  	%r66, %r65, 224;
	add.s32 	%r67, %r66, -128;
	shr.u32 	%r68, %r67, 5;
	mul.wide.u32 	%rd30, %r68, 4;
	sub.s64 	%rd15, %rd1, %rd30;
	ld.local.u32 	%r124, [%rd15+24];
	ld.local.u32 	%r125, [%rd15+20];
	setp.eq.s32 	%p15, %r21, 0;
	@%p15 bra 	$L__BB0_16;
	shf.l.wrap.b32 	%r124, %r125, %r124, %r21;
	ld.local.u32 	%r69, [%rd15+16];
	shf.l.wrap.b32 	%r125, %r69, %r125, %r21;
$L__BB0_16:
	shr.u32 	%r70, %r124, 30;
	shf.l.wrap.b32 	%r71, %r125, %r124, 2;
	shl.b32 	%r72, %r125, 2;
	shr.u32 	%r73, %r71, 31;
	add.s32 	%r74, %r73, %r70;
	neg.s32 	%r75, %r74;
	setp.lt.s32 	%p16, %r17, 0;
	selp.b32 	%r126, %r75, %r74, %p16;
	xor.b32  	%r76, %r71, %r17;
	shr.s32 	%r77, %r71, 31;
	xor.b32  	%r78, %r77, %r71;
	xor.b32  	%r79, %r77, %r72;
	cvt.u64.u32 	%rd31, %r78;
	shl.b64 	%rd32, %rd31, 32;
	cvt.u64.u32 	%rd33, %r79;
	or.b64  	%rd34, %rd32, %rd33;
	cvt.rn.f64.s64 	%fd3, %rd34;
	mul.f64 	%fd4, %fd3, 0d3BF921FB54442D19;
	cvt.rn.f32.f64 	%f48, %fd4;
	neg.f32 	%f49, %f48;
	setp.lt.s32 	%p17, %r76, 0;
	selp.f32 	%f122, %f49, %f48, %p17;
$L__BB0_17:
	cvta.to.global.u64 	%rd35, %rd16;
	mul.rn.f32 	%f51, %f122, %f122;
	and.b32  	%r81, %r126, 1;
	setp.eq.b32 	%p18, %r81, 1;
	selp.f32 	%f52, 0f3F800000, %f122, %p18;
	fma.rn.f32 	%f53, %f51, %f52, 0f00000000;
	fma.rn.f32 	%f54, %f51, 0f37CBAC00, 0fBAB607ED;
	selp.f32 	%f55, %f54, 0fB94D4153, %p18;
	selp.f32 	%f56, 0f3D2AAABB, 0f3C0885E4, %p18;
	fma.rn.f32 	%f57, %f55, %f51, %f56;
	selp.f32 	%f58, 0fBEFFFFFF, 0fBE2AAAA8, %p18;
	fma.rn.f32 	%f59, %f57, %f51, %f58;
	fma.rn.f32 	%f60, %f59, %f53, %f52;
	and.b32  	%r82, %r126, 2;
	setp.eq.s32 	%p19, %r82, 0;
	mov.f32 	%f61, 0f00000000;
	sub.f32 	%f62, %f61, %f60;
	selp.f32 	%f63, %f60, %f62, %p19;
	mul.f32 	%f64, %f14, %f3;
	fma.rn.f32 	%f65, %f14, %f3, %f64;
	mul.f32 	%f66, %f65, %f10;
	mul.f32 	%f67, %f65, %f63;
	add.f32 	%f68, %f66, %f1;
	add.f32 	%f69, %f67, %f2;
	max.f32 	%f70, %f68, 0f00000000;
	add.s32 	%r83, %r30, -1;
	cvt.rn.f32.s32 	%f71, %r83;
	min.f32 	%f72, %f70, %f71;
	max.f32 	%f73, %f69, 0f00000000;
	add.s32 	%r84, %r32, -1;
	cvt.rn.f32.u32 	%f74, %r84;
	min.f32 	%f75, %f73, %f74;
	cvt.rmi.f32.f32 	%f76, %f72;
	cvt.rzi.s32.f32 	%r85, %f76;
	cvt.rmi.f32.f32 	%f77, %f75;
	cvt.rzi.s32.f32 	%r86, %f77;
	add.s32 	%r87, %r85, 1;
	min.s32 	%r88, %r87, %r83;
	add.s32 	%r89, %r86, 1;
	min.s32 	%r90, %r89, %r84;
	cvt.rn.f32.s32 	%f78, %r85;
	sub.f32 	%f79, %f72, %f78;
	cvt.rn.f32.s32 	%f80, %r86;
	sub.f32 	%f81, %f75, %f80;
	mul.lo.s32 	%r91, %r86, %r30;
	add.s32 	%r92, %r91, %r85;
	shl.b32 	%r93, %r92, 2;
	add.s32 	%r94, %r91, %r88;
	shl.b32 	%r95, %r94, 2;
	mul.lo.s32 	%r96, %r90, %r30;
	add.s32 	%r97, %r96, %r85;
	shl.b32 	%r98, %r97, 2;
	add.s32 	%r99, %r96, %r88;
	shl.b32 	%r100, %r99, 2;
	mul.wide.s32 	%rd36, %r93, 4;
	add.s64 	%rd37, %rd35, %rd36;
	ld.global.f32 	%f82, [%rd37];
	mul.wide.s32 	%rd38, %r95, 4;
	add.s64 	%rd39, %rd35, %rd38;
	ld.global.f32 	%f83, [%rd39];
	mul.wide.s32 	%rd40, %r98, 4;
	add.s64 	%rd41, %rd35, %rd40;
	ld.global.f32 	%f84, [%rd41];
	mul.wide.s32 	%rd42, %r100, 4;
	add.s64 	%rd43, %rd35, %rd42;
	ld.global.f32 	%f85, [%rd43];
	mov.f32 	%f86, 0f3F800000;
	sub.f32 	%f87, %f86, %f79;
	mul.f32 	%f88, %f79, %f83;
	fma.rn.f32 	%f89, %f87, %f82, %f88;
	mul.f32 	%f90, %f79, %f85;
	fma.rn.f32 	%f91, %f87, %f84, %f90;
	sub.f32 	%f92, %f86, %f81;
	mul.f32 	%f93, %f89, %f92;
	fma.rn.f32 	%f94, %f91, %f81, %f93;
	mad.lo.s32 	%r101, %r30, %r39, %r1;
	shl.b32 	%r102, %r101, 2;
	mul.wide.s32 	%rd44, %r102, 4;
	add.s64 	%rd45, %rd35, %rd44;
	ld.global.f32 	%f95, [%rd45+4];
	sub.f32 	%f96, %f1, %f66;
	sub.f32 	%f97, %f2, %f67;
	max.f32 	%f98, %f96, 0f00000000;
	min.f32 	%f99, %f98, %f71;
	max.f32 	%f100, %f97, 0f00000000;
	min.f32 	%f101, %f100, %f74;
	cvt.rmi.f32.f32 	%f102, %f99;
	cvt.rzi.s32.f32 	%r103, %f102;
	cvt.rmi.f32.f32 	%f103, %f101;
	cvt.rzi.s32.f32 	%r104, %f103;
	add.s32 	%r105, %r103, 1;
	min.s32 	%r106, %r105, %r83;
	add.s32 	%r107, %r104, 1;
	min.s32 	%r108, %r107, %r84;
	cvt.rn.f32.s32 	%f104, %r103;
	sub.f32 	%f105, %f99, %f104;
	cvt.rn.f32.s32 	%f106, %r104;
	sub.f32 	%f107, %f101, %f106;
	mul.lo.s32 	%r109, %r104, %r30;
	add.s32 	%r110, %r109, %r103;
	shl.b32 	%r111, %r110, 2;
	add.s32 	%r112, %r109, %r106;
	shl.b32 	%r113, %r112, 2;
	mul.lo.s32 	%r114, %r108, %r30;
	add.s32 	%r115, %r114, %r103;
	shl.b32 	%r116, %r115, 2;
	add.s32 	%r117, %r114, %r106;
	shl.b32 	%r118, %r117, 2;
	mul.wide.s32 	%rd46, %r111, 4;
	add.s64 	%rd47, %rd35, %rd46;
	ld.global.f32 	%f108, [%rd47+8];
	mul.wide.s32 	%rd48, %r113, 4;
	add.s64 	%rd49, %rd35, %rd48;
	ld.global.f32 	%f109, [%rd49+8];
	mul.wide.s32 	%rd50, %r116, 4;
	add.s64 	%rd51, %rd35, %rd50;
	ld.global.f32 	%f110, [%rd51+8];
	mul.wide.s32 	%rd52, %r118, 4;
	add.s64 	%rd53, %rd35, %rd52;
	ld.global.f32 	%f111, [%rd53+8];
	sub.f32 	%f112, %f86, %f105;
	mul.f32 	%f113, %f105, %f109;
	fma.rn.f32 	%f114, %f112, %f108, %f113;
	mul.f32 	%f115, %f105, %f111;
	fma.rn.f32 	%f116, %f112, %f110, %f115;
	sub.f32 	%f117, %f86, %f107;
	mul.f32 	%f118, %f114, %f117;
	fma.rn.f32 	%f119, %f116, %f107, %f118;
	cvta.to.global.u64 	%rd54, %rd17;
	add.s64 	%rd55, %rd54, %rd44;
	st.global.f32 	[%rd55], %f94;
	st.global.f32 	[%rd55+4], %f95;
	st.global.f32 	[%rd55+8], %f119;
	ld.global.f32 	%f120, [%rd45+12];
	st.global.f32 	[%rd55+12], %f120;
$L__BB0_18:
	ret;

}


// ===== COMPILED SASS (sm_100) =====

	.target	sm_100

	.elftype	@"ET_EXEC"


//--------------------- .note.nv.tkinfo           --------------------------
	.section	.note.nv.tkinfo,"",@"SHT_NOTE"
	.sectionflags	@"SHF_NOTE_NV_TKINFO"
	.tkinfo
        /*0018*/ 	.word	0x00000002
        /*0030*/ 	.string	""
        /*0030*/ 	.string	"ptxas"
        /*0030*/ 	.string	"Cuda compilation tools, release 13.0, V13.0.88"
        /*0030*/ 	.string	"Build cuda_13.0.r13.0/compiler.36424714_0"
        /*0030*/ 	.string	"-arch sm_100 -m 64 "



//--------------------- .note.nv.cuinfo           --------------------------
	.section	.note.nv.cuinfo,"",@"SHT_NOTE"
	.sectionflags	@"SHF_NOTE_NV_CUINFO"
        /*0018*/ 	.short	0x0002
        /*001a*/ 	.short	0x0064
        /*001c*/ 	.short	0x0082
	.zero		2


//--------------------- .nv.info                  --------------------------
	.section	.nv.info,"",@"SHT_CUDA_INFO"
	.align	4


	//----- nvinfo : EIATTR_REGCOUNT
	.align		4
        /*0000*/ 	.byte	0x04, 0x2f
        /*0002*/ 	.short	(.L_2 - .L_1)
	.align		4
.L_1:
        /*0004*/ 	.word	index@(_Z27chromatic_aberration_kernelPKfPfiiff)
        /*0008*/ 	.word	0x00000020


	//----- nvinfo : EIATTR_FRAME_SIZE
	.align		4
.L_2:
        /*000c*/ 	.byte	0x04, 0x11
        /*000e*/ 	.short	(.L_4 - .L_3)
	.align		4
.L_3:
        /*0010*/ 	.word	index@($__internal_1_$__cuda_sm3x_div_rn_noftz_f32_slowpath)
        /*0014*/ 	.word	0x00000020


	//----- nvinfo : EIATTR_FRAME_SIZE
	.align		4
.L_4:
        /*0018*/ 	.byte	0x04, 0x11
        /*001a*/ 	.short	(.L_6 - .L_5)
	.align		4
.L_5:
        /*001c*/ 	.word	index@($__internal_0_$__cuda_sm20_sqrt_rn_f32_slowpath)
        /*0020*/ 	.word	0x00000020


	//----- nvinfo : EIATTR_FRAME_SIZE
	.align		4
.L_6:
        /*0024*/ 	.byte	0x04, 0x11
        /*0026*/ 	.short	(.L_8 - .L_7)
	.align		4
.L_7:
        /*0028*/ 	.word	index@(_Z27chromatic_aberration_kernelPKfPfiiff)
        /*002c*/ 	.word	0x00000020


	//----- nvinfo : EIATTR_MIN_STACK_SIZE
	.align		4
.L_8:
        /*0030*/ 	.byte	0x04, 0x12
        /*0032*/ 	.short	(.L_10 - .L_9)
	.align		4
.L_9:
        /*0034*/ 	.word	index@(_Z27chromatic_aberration_kernelPKfPfiiff)
        /*0038*/ 	.word	0x00000020
.L_10:


//--------------------- .nv.compat                --------------------------
	.section	.nv.compat,"",@"SHT_CUDA_COMPAT_INFO"
	.align	4
        /*0000*/ 	.byte	0x02, 0x09, 0x00, 0x00, 0x02, 0x02, 0x01, 0x00, 0x02, 0x05, 0x05, 0x00, 0x03, 0x07, 0x01, 0x01
        /*0010*/ 	.byte	0x02, 0x03, 0x00, 0x00, 0x02, 0x06, 0x01, 0x00, 0x04, 0x0b, 0x08, 0x00, 0x01, 0x00, 0x00, 0x00
        /*0020*/ 	.byte	0x00, 0x00, 0x00, 0x00


//--------------------- .nv.info._Z27chromatic_aberration_kernelPKfPfiiff --------------------------
	.section	.nv.info._Z27chromatic_aberration_kernelPKfPfiiff,"",@"SHT_CUDA_INFO"
	.sectionflags	@""
	.align	4


	//----- nvinfo : EIATTR_CUDA_API_VERSION
	.align		4
        /*0000*/ 	.byte	0x04, 0x37
        /*0002*/ 	.short	(.L_12 - .L_11)
.L_11:
        /*0004*/ 	.word	0x00000082


	//----- nvinfo : EIATTR_KPARAM_INFO
	.align		4
.L_12:
        /*0008*/ 	.byte	0x04, 0x17
        /*000a*/ 	.short	(.L_14 - .L_13)
.L_13:
        /*000c*/ 	.word	0x00000000
        /*0010*/ 	.short	0x0005
        /*0012*/ 	.short	0x001c
        /*0014*/ 	.byte	0x00, 0xf0, 0x11, 0x00


	//----- nvinfo : EIATTR_KPARAM_INFO
	.align		4
.L_14:
        /*0018*/ 	.byte	0x04, 0x17
        /*001a*/ 	.short	(.L_16 - .L_15)
.L_15:
        /*001c*/ 	.word	0x00000000
        /*0020*/ 	.short	0x0004
        /*0022*/ 	.short	0x0018
        /*0024*/ 	.byte	0x00, 0xf0, 0x11, 0x00


	//----- nvinfo : EIATTR_KPARAM_INFO
	.align		4
.L_16:
        /*0028*/ 	.byte	0x04, 0x17
        /*002a*/ 	.short	(.L_18 - .L_17)
.L_17:
        /*002c*/ 	.word	0x00000000
        /*0030*/ 	.short	0x0003
        /*0032*/ 	.short	0x0014
        /*0034*/ 	.byte	0x00, 0xf0, 0x11, 0x00


	//----- nvinfo : EIATTR_KPARAM_INFO
	.align		4
.L_18:
        /*0038*/ 	.byte	0x04, 0x17
        /*003a*/ 	.short	(.L_20 - .L_19)
.L_19:
        /*003c*/ 	.word	0x00000000
        /*0040*/ 	.short	0x0002
        /*0042*/ 	.short	0x0010
        /*0044*/ 	.byte	0x00, 0xf0, 0x11, 0x00


	//----- nvinfo : EIATTR_KPARAM_INFO
	.align		4
.L_20:
        /*0048*/ 	.byte	0x04, 0x17
        /*004a*/ 	.short	(.L_22 - .L_21)
.L_21:
        /*004c*/ 	.word	0x00000000
        /*0050*/ 	.short	0x0001
        /*0052*/ 	.short	0x0008
        /*0054*/ 	.byte	0x00, 0xf5, 0x21, 0x00


	//----- nvinfo : EIATTR_KPARAM_INFO
	.align		4
.L_22:
        /*0058*/ 	.byte	0x04, 0x17
        /*005a*/ 	.short	(.L_24 - .L_23)
.L_23:
        /*005c*/ 	.word	0x00000000
        /*0060*/ 	.short	0x0000
        /*0062*/ 	.short	0x0000
        /*0064*/ 	.byte	0x00, 0xf5, 0x21, 0x00


	//----- nvinfo : EIATTR_SPARSE_MMA_MASK
	.align		4
.L_24:
        /*0068*/ 	.byte	0x03, 0x50
        /*006a*/ 	.short	0x0000


	//----- nvinfo : EIATTR_MAXREG_COUNT
	.align		4
        /*006c*/ 	.byte	0x03, 0x1b
        /*006e*/ 	.short	0x00ff


	//----- nvinfo : EIATTR_MERCURY_ISA_VERSION
	.align		4
        /*0070*/ 	.byte	0x03, 0x5f
        /*0072*/ 	.short	0x0101


	//----- nvinfo : EIATTR_VRC_CTA_INIT_COUNT
	.align		4
        /*0074*/ 	.byte	0x02, 0x4a
	.zero		1
	.zero		1


	//----- nvinfo : EIATTR_EXIT_INSTR_OFFSETS
	.align		4
        /*0078*/ 	.byte	0x04, 0x1c
        /*007a*/ 	.short	(.L_26 - .L_25)


	//   ....[0]....
.L_25:
        /*007c*/ 	.word	0x000000d0


	//   ....[1]....
        /*0080*/ 	.word	0x00001550


	//----- nvinfo : EIATTR_CRS_STACK_SIZE
	.align		4
.L_26:
        /*0084*/ 	.byte	0x04, 0x1e
        /*0086*/ 	.short	(.L_28 - .L_27)
.L_27:
        /*0088*/ 	.word	0x00000000


	//----- nvinfo : EIATTR_CBANK_PARAM_SIZE
	.align		4
.L_28:
        /*008c*/ 	.byte	0x03, 0x19
        /*008e*/ 	.short	0x0020


	//----- nvinfo : EIATTR_PARAM_CBANK
	.align		4
        /*0090*/ 	.byte	0x04, 0x0a
        /*0092*/ 	.short	(.L_30 - .L_29)
	.align		4
.L_29:
        /*0094*/ 	.word	index@(.nv.constant0._Z27chromatic_aberration_kernelPKfPfiiff)
        /*0098*/ 	.short	0x0380
        /*009a*/ 	.short	0x0020


	//----- nvinfo : EIATTR_SW_WAR
	.align		4
.L_30:
        /*009c*/ 	.byte	0x04, 0x36
        /*009e*/ 	.short	(.L_32 - .L_31)
.L_31:
        /*00a0*/ 	.word	0x00000008
.L_32:


//--------------------- .nv.callgraph             --------------------------
	.section	.nv.callgraph,"",@"SHT_CUDA_CALLGRAPH"
	.align	4
	.sectionentsize	8
	.align		4
        /*0000*/ 	.word	0x00000000
	.align		4
        /*0004*/ 	.word	0xffffffff
	.align		4
        /*0008*/ 	.word	0x00000000
	.align		4
        /*000c*/ 	.word	0xfffffffe
	.align		4
        /*0010*/ 	.word	0x00000000
	.align		4
        /*0014*/ 	.word	0xfffffffd
	.align		4
        /*0018*/ 	.word	0x00000000
	.align		4
        /*001c*/ 	.word	0xfffffffc


//--------------------- .nv.constant4             --------------------------
	.section	.nv.constant4,"a",@progbits
	.align	8
	.align		8
.nv.constant4:
        /*0000*/ 	.dword	__cudart_i2opi_f


//--------------------- .text._Z27chromatic_aberration_kernelPKfPfiiff --------------------------
	.section	.text._Z27chromatic_aberration_kernelPKfPfiiff,"ax",@progbits
	.align	128
        .global         _Z27chromatic_aberration_kernelPKfPfiiff
        .type           _Z27chromatic_aberration_kernelPKfPfiiff,@function
        .size           _Z27chromatic_aberration_kernelPKfPfiiff,(.L_x_29 - _Z27chromatic_aberration_kernelPKfPfiiff)
        .other          _Z27chromatic_aberration_kernelPKfPfiiff,@"STO_CUDA_ENTRY STV_DEFAULT"
_Z27chromatic_aberration_kernelPKfPfiiff:
.text._Z27chromatic_aberration_kernelPKfPfiiff:
[----:B------:R-:W0:Y:S01]  /*0000*/  LDC R1, c[0x0][0x37c] ;  /* 0x0000df00ff017b82 */ /* 0x000e220000000800 */
[----:B------:R-:W1:Y:S07]  /*0010*/  S2R R2, SR_TID.Y ;  /* 0x0000000000027919 */ /* 0x000e6e0000002200 */
[----:B------:R-:W2:Y:S01]  /*0020*/  LDC R7, c[0x0][0x360] ;  /* 0x0000d800ff077b82 */ /* 0x000ea20000000800 */
[----:B------:R-:W3:Y:S01]  /*0030*/  LDCU.64 UR6, c[0x0][0x390] ;  /* 0x00007200ff0677ac */ /* 0x000ee20008000a00 */
[----:B0-----:R-:W-:Y:S01]  /*0040*/  VIADD R1, R1, 0xffffffe0 ;  /* 0xffffffe001017836 */ /* 0x001fe20000000000 */
[----:B------:R-:W2:Y:S05]  /*0050*/  S2R R0, SR_TID.X ;  /* 0x0000000000007919 */ /* 0x000eaa0000002100 */
[----:B------:R-:W1:Y:S08]  /*0060*/  S2UR UR5, SR_CTAID.Y ;  /* 0x00000000000579c3 */ /* 0x000e700000002600 */
[----:B------:R-:W1:Y:S08]  /*0070*/  LDC R5, c[0x0][0x364] ;  /* 0x0000d900ff057b82 */ /* 0x000e700000000800 */
[----:B------:R-:W2:Y:S01]  /*0080*/  S2UR UR4, SR_CTAID.X ;  /* 0x00000000000479c3 */ /* 0x000ea20000002500 */
[----:B-1----:R-:W-:-:S05]  /*0090*/  IMAD R5, R5, UR5, R2 ;  /* 0x0000000505057c24 */ /* 0x002fca000f8e0202 */
[----:B---3--:R-:W-:Y:S01]  /*00a0*/  ISETP.GE.AND P0, PT, R5, UR7, PT ;  /* 0x0000000705007c0c */ /* 0x008fe2000bf06270 */
[----:B--2---:R-:W-:-:S05]  /*00b0*/  IMAD R7, R7, UR4, R0 ;  /* 0x0000000407077c24 */ /* 0x004fca000f8e0200 */
[----:B------:R-:W-:-:S13]  /*00c0*/  ISETP.GE.OR P0, PT, R7, UR6, P0 ;  /* 0x0000000607007c0c */ /* 0x000fda0008706670 */
[----:B------:R-:W-:Y:S05]  /*00d0*/  @P0 EXIT ;  /* 0x000000000000094d */ /* 0x000fea0003800000 */
[----:B------:R-:W-:Y:S01]  /*00e0*/  I2FP.F32.U32 R11, UR7 ;  /* 0x00000007000b7c45 */ /* 0x000fe20008201000 */
[----:B------:R-:W-:Y:S01]  /*00f0*/  BSSY.RECONVERGENT B0, `(.L_x_0) ;  /* 0x0000016000007945 */ /* 0x000fe20003800200 */
[----:B------:R-:W-:Y:S02]  /*0100*/  I2FP.F32.S32 R2, UR6 ;  /* 0x0000000600027c45 */ /* 0x000fe40008201400 */
[----:B------:R-:W-:Y:S01]  /*0110*/  I2FP.F32.U32 R8, R5 ;  /* 0x0000000500087245 */ /* 0x000fe20000201000 */
[----:B------:R-:W-:Y:S01]  /*0120*/  FMUL R11, R11, 0.5 ;  /* 0x3f0000000b0b7820 */ /* 0x000fe20000400000 */
[----:B------:R-:W-:Y:S01]  /*0130*/  I2FP.F32.S32 R9, R7 ;  /* 0x0000000700097245 */ /* 0x000fe20000201400 */
[----:B------:R-:W-:Y:S02]  /*0140*/  FMUL R2, R2, 0.5 ;  /* 0x3f00000002027820 */ /* 0x000fe40000400000 */
[----:B------:R-:W-:Y:S02]  /*0150*/  FADD R3, -R11, R8 ;  /* 0x000000080b037221 */ /* 0x000fe40000000100 */
[----:B------:R-:W-:-:S02]  /*0160*/  FADD R0, -R2, R9 ;  /* 0x0000000902007221 */ /* 0x000fc40000000100 */
[----:B------:R-:W-:-:S04]  /*0170*/  FMUL R3, R3, R3 ;  /* 0x0000000303037220 */ /* 0x000fc80000400000 */
[----:B------:R-:W-:-:S04]  /*0180*/  FFMA R0, R0, R0, R3 ;  /* 0x0000000000007223 */ /* 0x000fc80000000003 */
[----:B------:R-:W-:Y:S01]  /*0190*/  VIADD R4, R0, 0xf3000000 ;  /* 0xf300000000047836 */ /* 0x000fe20000000000 */
[----:B------:R0:W1:Y:S04]  /*01a0*/  MUFU.RSQ R3, R0 ;  /* 0x0000000000037308 */ /* 0x0000680000001400 */
[----:B------:R-:W-:-:S13]  /*01b0*/  ISETP.GT.U32.AND P0, PT, R4, 0x727fffff, PT ;  /* 0x727fffff0400780c */ /* 0x000fda0003f04070 */
[----:B01----:R-:W-:Y:S05]  /*01c0*/  @!P0 BRA `(.L_x_1) ;  /* 0x0000000000108947 */ /* 0x003fea0003800000 */
[----:B------:R-:W-:-:S07]  /*01d0*/  MOV R12, 0x1f0 ;  /* 0x000001f0000c7802 */ /* 0x000fce0000000f00 */
[----:B------:R-:W-:Y:S05]  /*01e0*/  CALL.REL.NOINC `($__internal_0_$__cuda_sm20_sqrt_rn_f32_slowpath) ;  /* 0x0000001000dc7944 */ /* 0x000fea0003c00000 */
[----:B------:R-:W-:Y:S01]  /*01f0*/  MOV R3, R4 ;  /* 0x0000000400037202 */ /* 0x000fe20000000f00 */
[----:B------:R-:W-:Y:S06]  /*0200*/  BRA `(.L_x_2) ;  /* 0x0000000000107947 */ /* 0x000fec0003800000 */
.L_x_1:
[----:B------:R-:W-:Y:S01]  /*0210*/  FMUL.FTZ R13, R0, R3 ;  /* 0x00000003000d7220 */ /* 0x000fe20000410000 */
[----:B------:R-:W-:-:S03]  /*0220*/  FMUL.FTZ R3, R3, 0.5 ;  /* 0x3f00000003037820 */ /* 0x000fc60000410000 */
[----:B------:R-:W-:-:S04]  /*0230*/  FFMA R0, -R13, R13, R0 ;  /* 0x0000000d0d007223 */ /* 0x000fc80000000100 */
[----:B------:R-:W-:-:S07]  /*0240*/  FFMA R3, R0, R3, R13 ;  /* 0x0000000300037223 */ /* 0x000fce000000000d */
.L_x_2:
[----:B------:R-:W-:Y:S05]  /*0250*/  BSYNC.RECONVERGENT B0 ;  /* 0x0000000000007941 */ /* 0x000fea0003800200 */
.L_x_0:
[----:B------:R-:W-:-:S04]  /*0260*/  FMUL R11, R11, R11 ;  /* 0x0000000b0b0b7220 */ /* 0x000fc80000400000 */
[----:B------:R-:W-:-:S04]  /*0270*/  FFMA R0, R2, R2, R11 ;  /* 0x0000000202007223 */ /* 0x000fc8000000000b */
[----:B------:R-:W-:Y:S01]  /*0280*/  VIADD R2, R0, 0xf3000000 ;  /* 0xf300000000027836 */ /* 0x000fe20000000000 */
[----:B------:R0:W1:Y:S04]  /*0290*/  MUFU.RSQ R11, R0 ;  /* 0x00000000000b7308 */ /* 0x0000680000001400 */
[----:B------:R-:W-:-:S13]  /*02a0*/  ISETP.GT.U32.AND P0, PT, R2, 0x727fffff, PT ;  /* 0x727fffff0200780c */ /* 0x000fda0003f04070 */
[----:B01----:R-:W-:Y:S05]  /*02b0*/  @!P0 BRA `(.L_x_3) ;  /* 0x0000000000188947 */ /* 0x003fea0003800000 */
[----:B------:R-:W-:Y:S01]  /*02c0*/  BSSY.RECONVERGENT B0, `(.L_x_4) ;  /* 0x0000003000007945 */ /* 0x000fe20003800200 */
[----:B------:R-:W-:-:S07]  /*02d0*/  MOV R12, 0x2f0 ;  /* 0x000002f0000c7802 */ /* 0x000fce0000000f00 */
[----:B------:R-:W-:Y:S05]  /*02e0*/  CALL.REL.NOINC `($__internal_0_$__cuda_sm20_sqrt_rn_f32_slowpath) ;  /* 0x00000010009c7944 */ /* 0x000fea0003c00000 */
[----:B------:R-:W-:Y:S05]  /*02f0*/  BSYNC.RECONVERGENT B0 ;  /* 0x0000000000007941 */ /* 0x000fea0003800200 */
.L_x_4:
[----:B------:R-:W-:Y:S01]  /*0300*/  IMAD.MOV.U32 R2, RZ, RZ, R4 ;  /* 0x000000ffff027224 */ /* 0x000fe200078e0004 */
[----:B------:R-:W-:Y:S06]  /*0310*/  BRA `(.L_x_5) ;  /* 0x0000000000107947 */ /* 0x000fec0003800000 */
.L_x_3:
[----:B------:R-:W-:Y:S01]  /*0320*/  FMUL.FTZ R13, R0, R11 ;  /* 0x0000000b000d7220 */ /* 0x000fe20000410000 */
[----:B------:R-:W-:-:S03]  /*0330*/  FMUL.FTZ R2, R11, 0.5 ;  /* 0x3f0000000b027820 */ /* 0x000fc60000410000 */
[----:B------:R-:W-:-:S04]  /*0340*/  FFMA R0, -R13, R13, R0 ;  /* 0x0000000d0d007223 */ /* 0x000fc80000000100 */
[----:B------:R-:W-:-:S07]  /*0350*/  FFMA R2, R0, R2, R13 ;  /* 0x0000000200027223 */ /* 0x000fce000000000d */
.L_x_5:
[----:B------:R-:W0:Y:S01]  /*0360*/  MUFU.RCP R11, R2 ;  /* 0x00000002000b7308 */ /* 0x000e220000001000 */
[----:B------:R-:W-:Y:S07]  /*0370*/  BSSY.RECONVERGENT B0, `(.L_x_6) ;  /* 0x000000d000007945 */ /* 0x000fee0003800200 */
[----:B------:R-:W1:Y:S01]  /*0380*/  FCHK P0, R3, R2 ;  /* 0x0000000203007302 */ /* 0x000e620000000000 */
[----:B0-----:R-:W-:-:S04]  /*0390*/  FFMA R0, R11, -R2, 1 ;  /* 0x3f8000000b007423 */ /* 0x001fc80000000802 */
[----:B------:R-:W-:-:S04]  /*03a0*/  FFMA R0, R11, R0, R11 ;  /* 0x000000000b007223 */ /* 0x000fc8000000000b */
[----:B------:R-:W-:-:S04]  /*03b0*/  FFMA R12, R0, R3, RZ ;  /* 0x00000003000c7223 */ /* 0x000fc800000000ff */
[----:B------:R-:W-:-:S04]  /*03c0*/  FFMA R11, R12, -R2, R3 ;  /* 0x800000020c0b7223 */ /* 0x000fc80000000003 */
[----:B------:R-:W-:Y:S01]  /*03d0*/  FFMA R12, R0, R11, R12 ;  /* 0x0000000b000c7223 */ /* 0x000fe2000000000c */
[----:B-1----:R-:W-:Y:S06]  /*03e0*/  @!P0 BRA `(.L_x_7) ;  /* 0x0000000000148947 */ /* 0x002fec0003800000 */
[----:B------:R-:W-:Y:S01]  /*03f0*/  MOV R0, R3 ;  /* 0x0000000300007202 */ /* 0x000fe20000000f00 */
[----:B------:R-:W-:Y:S01]  /*0400*/  IMAD.MOV.U32 R3, RZ, RZ, R2 ;  /* 0x000000ffff037224 */ /* 0x000fe200078e0002 */
[----:B------:R-:W-:-:S07]  /*0410*/  MOV R2, 0x430 ;  /* 0x0000043000027802 */ /* 0x000fce0000000f00 */
[----:B------:R-:W-:Y:S05]  /*0420*/  CALL.REL.NOINC `($__internal_1_$__cuda_sm3x_div_rn_noftz_f32_slowpath) ;  /* 0x0000001000a07944 */ /* 0x000fea0003c00000 */
[----:B------:R-:W-:-:S07]  /*0430*/  IMAD.MOV.U32 R12, RZ, RZ, R0 ;  /* 0x000000ffff0c7224 */ /* 0x000fce00078e0000 */
.L_x_7:
[----:B------:R-:W-:Y:S05]  /*0440*/  BSYNC.RECONVERGENT B0 ;  /* 0x0000000000007941 */ /* 0x000fea0003800200 */
.L_x_6:
[----:B------:R-:W0:Y:S01]  /*0450*/  LDC R0, c[0x0][0x39c] ;  /* 0x0000e700ff007b82 */ /* 0x000e220000000800 */
[----:B------:R-:W-:Y:S02]  /*0460*/  HFMA2 R13, -RZ, RZ, 0.9638671875, 0.00022518634796142578125 ;  /* 0x3bb60b61ff0d7431 */ /* 0x000fe400000001ff */
[----:B------:R-:W-:-:S04]  /*0470*/  IMAD.MOV.U32 R2, RZ, RZ, 0x43340000 ;  /* 0x43340000ff027424 */ /* 0x000fc800078e00ff */
[----:B------:R-:W-:-:S04]  /*0480*/  FFMA R2, R13, -R2, 1 ;  /* 0x3f8000000d027423 */ /* 0x000fc80000000802 */
[----:B------:R-:W-:Y:S01]  /*0490*/  FFMA R13, R2, R13, 0.0055555556900799274445 ;  /* 0x3bb60b61020d7423 */ /* 0x000fe2000000000d */
[----:B0-----:R-:W-:-:S04]  /*04a0*/  FMUL R0, R0, 3.1415927410125732422 ;  /* 0x40490fdb00007820 */ /* 0x001fc80000400000 */
[----:B------:R-:W0:Y:S01]  /*04b0*/  FCHK P0, R0, 180 ;  /* 0x4334000000007902 */ /* 0x000e220000000000 */
[----:B------:R-:W-:-:S04]  /*04c0*/  FFMA R2, R0, R13, RZ ;  /* 0x0000000d00027223 */ /* 0x000fc800000000ff */
[----:B------:R-:W-:-:S04]  /*04d0*/  FFMA R3, R2, -180, R0 ;  /* 0xc334000002037823 */ /* 0x000fc80000000000 */
[----:B------:R-:W-:Y:S01]  /*04e0*/  FFMA R13, R13, R3, R2 ;  /* 0x000000030d0d7223 */ /* 0x000fe20000000002 */
[----:B0-----:R-:W-:Y:S06]  /*04f0*/  @!P0 BRA `(.L_x_8) ;  /* 0x0000000000108947 */ /* 0x001fec0003800000 */
[----:B------:R-:W-:Y:S01]  /*0500*/  IMAD.MOV.U32 R3, RZ, RZ, 0x43340000 ;  /* 0x43340000ff037424 */ /* 0x000fe200078e00ff */
[----:B------:R-:W-:-:S07]  /*0510*/  MOV R2, 0x530 ;  /* 0x0000053000027802 */ /* 0x000fce0000000f00 */
[----:B------:R-:W-:Y:S05]  /*0520*/  CALL.REL.NOINC `($__internal_1_$__cuda_sm3x_div_rn_noftz_f32_slowpath) ;  /* 0x0000001000607944 */ /* 0x000fea0003c00000 */
[----:B------:R-:W-:-:S07]  /*0530*/  MOV R13, R0 ;  /* 0x00000000000d7202 */ /* 0x000fce0000000f00 */
.L_x_8:
[C---:B------:R-:W-:Y:S01]  /*0540*/  FMUL R0, R13.reuse, 0.63661974668502807617 ;  /* 0x3f22f9830d007820 */ /* 0x040fe20000400000 */
[----:B------:R-:W-:Y:S01]  /*0550*/  FSETP.GE.AND P0, PT, |R13|, 105615, PT ;  /* 0x47ce47800d00780b */ /* 0x000fe20003f06200 */
[----:B------:R-:W0:Y:S01]  /*0560*/  LDCU.64 UR6, c[0x0][0x358] ;  /* 0x00006b00ff0677ac */ /* 0x000e220008000a00 */
[----:B------:R-:W-:Y:S03]  /*0570*/  BSSY.RECONVERGENT B0, `(.L_x_9) ;  /* 0x0000040000007945 */ /* 0x000fe60003800200 */
[----:B------:R-:W1:Y:S02]  /*0580*/  F2I.NTZ R0, R0 ;  /* 0x0000000000007305 */ /* 0x000e640000203100 */
[----:B-1----:R-:W-:Y:S01]  /*0590*/  I2FP.F32.S32 R14, R0 ;  /* 0x00000000000e7245 */ /* 0x002fe20000201400 */
[----:B------:R-:W-:-:S04]  /*05a0*/  IMAD.MOV.U32 R15, RZ, RZ, R0 ;  /* 0x000000ffff0f7224 */ /* 0x000fc800078e0000 */
[----:B------:R-:W-:-:S04]  /*05b0*/  FFMA R3, R14, -1.5707962512969970703, R13 ;  /* 0xbfc90fda0e037823 */ /* 0x000fc8000000000d */
[----:B------:R-:W-:-:S04]  /*05c0*/  FFMA R3, R14, -7.5497894158615963534e-08, R3 ;  /* 0xb3a221680e037823 */ /* 0x000fc80000000003 */
[----:B------:R-:W-:-:S04]  /*05d0*/  FFMA R14, R14, -5.3903029534742383927e-15, R3 ;  /* 0xa7c234c50e0e7823 */ /* 0x000fc80000000003 */
[----:B------:R-:W-:Y:S01]  /*05e0*/  IMAD.MOV.U32 R2, RZ, RZ, R14 ;  /* 0x000000ffff027224 */ /* 0x000fe200078e000e */
[----:B0-----:R-:W-:Y:S06]  /*05f0*/  @!P0 BRA `(.L_x_10) ;  /* 0x0000000000dc8947 */ /* 0x001fec0003800000 */
[----:B------:R-:W-:-:S13]  /*0600*/  FSETP.NEU.AND P0, PT, |R13|, +INF , PT ;  /* 0x7f8000000d00780b */ /* 0x000fda0003f0d200 */
[----:B------:R-:W-:Y:S01]  /*0610*/  @!P0 FMUL R2, RZ, R13 ;  /* 0x0000000dff028220 */ /* 0x000fe20000400000 */
[----:B------:R-:W-:Y:S01]  /*0620*/  @!P0 MOV R0, RZ ;  /* 0x000000ff00008202 */ /* 0x000fe20000000f00 */
[----:B------:R-:W-:Y:S06]  /*0630*/  @!P0 BRA `(.L_x_10) ;  /* 0x0000000000cc8947 */ /* 0x000fec0003800000 */
[----:B------:R-:W-:Y:S01]  /*0640*/  IMAD.SHL.U32 R2, R13, 0x100, RZ ;  /* 0x000001000d027824 */ /* 0x000fe200078e00ff */
[----:B------:R-:W-:Y:S01]  /*0650*/  MOV R0, R1 ;  /* 0x0000000100007202 */ /* 0x000fe20000000f00 */
[----:B------:R-:W-:Y:S01]  /*0660*/  IMAD.MOV.U32 R6, RZ, RZ, RZ ;  /* 0x000000ffff067224 */ /* 0x000fe200078e00ff */
[----:B------:R-:W0:Y:S02]  /*0670*/  LDCU.64 UR8, c[0x4][URZ] ;  /* 0x01000000ff0877ac */ /* 0x000e240008000a00 */
[----:B------:R-:W-:Y:S01]  /*0680*/  LOP3.LUT R19, R2, 0x80000000, RZ, 0xfc, !PT ;  /* 0x8000000002137812 */ /* 0x000fe200078efcff */
[----:B------:R-:W-:Y:S01]  /*0690*/  UMOV UR5, URZ ;  /* 0x000000ff00057c82 */ /* 0x000fe20008000000 */
[----:B------:R-:W-:-:S05]  /*06a0*/  UMOV UR4, URZ ;  /* 0x000000ff00047c82 */ /* 0x000fca0008000000 */
.L_x_11:
[----:B0-----:R-:W-:Y:S02]  /*06b0*/  IMAD.U32 R10, RZ, RZ, UR8 ;  /* 0x00000008ff0a7e24 */ /* 0x001fe4000f8e00ff */
[----:B------:R-:W-:-:S05]  /*06c0*/  IMAD.U32 R11, RZ, RZ, UR9 ;  /* 0x00000009ff0b7e24 */ /* 0x000fca000f8e00ff */
[----:B------:R-:W2:Y:S01]  /*06d0*/  LDG.E.CONSTANT R2, desc[UR6][R10.64] ;  /* 0x000000060a027981 */ /* 0x000ea2000c1e9900 */
[----:B------:R-:W-:Y:S02]  /*06e0*/  UIADD3 UR8, UP0, UPT, UR8, 0x4, URZ ;  /* 0x0000000408087890 */ /* 0x000fe4000ff1e0ff */
[----:B------:R-:W-:Y:S02]  /*06f0*/  UIADD3 UR4, UPT, UPT, UR4, 0x1, URZ ;  /* 0x0000000104047890 */ /* 0x000fe4000fffe0ff */
[----:B------:R-:W-:Y:S02]  /*0700*/  UIADD3.X UR9, UPT, UPT, URZ, UR9, URZ, UP0, !UPT ;  /* 0x00000009ff097290 */ /* 0x000fe400087fe4ff */
[----:B------:R-:W-:Y:S01]  /*0710*/  UISETP.NE.AND UP0, UPT, UR4, 0x6, UPT ;  /* 0x000000060400788c */ /* 0x000fe2000bf05270 */
[----:B--2---:R-:W-:-:S03]  /*0720*/  IMAD.WIDE.U32 R2, R2, R19, RZ ;  /* 0x0000001302027225 */ /* 0x004fc600078e00ff */
[----:B------:R-:W-:-:S04]  /*0730*/  IADD3 R17, P0, PT, R2, R6, RZ ;  /* 0x0000000602117210 */ /* 0x000fc80007f1e0ff */
[----:B------:R-:W-:Y:S01]  /*0740*/  IADD3.X R6, PT, PT, R3, UR5, RZ, P0, !PT ;  /* 0x0000000503067c10 */ /* 0x000fe200087fe4ff */
[----:B------:R0:W-:Y:S02]  /*0750*/  STL [R0], R17 ;  /* 0x0000001100007387 */ /* 0x0001e40000100800 */
[----:B0-----:R-:W-:Y:S01]  /*0760*/  IADD3 R0, PT, PT, R0, 0x4, RZ ;  /* 0x0000000400007810 */ /* 0x001fe20007ffe0ff */
[----:B------:R-:W-:Y:S06]  /*0770*/  BRA.U UP0, `(.L_x_11) ;  /* 0xfffffffd00cc7547 */ /* 0x000fec000b83ffff */
[----:B------:R-:W-:Y:S01]  /*0780*/  SHF.R.U32.HI R4, RZ, 0x17, R13 ;  /* 0x00000017ff047819 */ /* 0x000fe2000001160d */
[----:B------:R0:W-:Y:S03]  /*0790*/  STL [R1+0x18], R6 ;  /* 0x0000180601007387 */ /* 0x0001e60000100800 */
[C---:B------:R-:W-:Y:S02]  /*07a0*/  LOP3.LUT R0, R4.reuse, 0xe0, RZ, 0xc0, !PT ;  /* 0x000000e004007812 */ /* 0x040fe400078ec0ff */
[----:B------:R-:W-:-:S03]  /*07b0*/  LOP3.LUT P0, RZ, R4, 0x1f, RZ, 0xc0, !PT ;  /* 0x0000001f04ff7812 */ /* 0x000fc6000780c0ff */
[----:B------:R-:W-:-:S05]  /*07c0*/  VIADD R0, R0, 0xffffff80 ;  /* 0xffffff8000007836 */ /* 0x000fca0000000000 */
[----:B------:R-:W-:-:S05]  /*07d0*/  SHF.R.U32.HI R0, RZ, 0x5, R0 ;  /* 0x00000005ff007819 */ /* 0x000fca0000011600 */
[----:B------:R-:W-:-:S05]  /*07e0*/  IMAD R16, R0, -0x4, R1 ;  /* 0xfffffffc00107824 */ /* 0x000fca00078e0201 */
[----:B------:R-:W2:Y:S04]  /*07f0*/  LDL R0, [R16+0x18] ;  /* 0x0000180010007983 */ /* 0x000ea80000100800 */
[----:B------:R-:W2:Y:S04]  /*0800*/  LDL R3, [R16+0x14] ;  /* 0x0000140010037983 */ /* 0x000ea80000100800 */
[----:B------:R-:W3:Y:S01]  /*0810*/  @P0 LDL R2, [R16+0x10] ;  /* 0x0000100010020983 */ /* 0x000ee20000100800 */
[----:B------:R-:W-:Y:S01]  /*0820*/  LOP3.LUT R4, R4, 0x1f, RZ, 0xc0, !PT ;  /* 0x0000001f04047812 */ /* 0x000fe200078ec0ff */
[----:B------:R-:W-:Y:S01]  /*0830*/  UMOV UR4, 0x54442d19 ;  /* 0x54442d1900047882 */ /* 0x000fe20000000000 */
[----:B------:R-:W-:-:S02]  /*0840*/  UMOV UR5, 0x3bf921fb ;  /* 0x3bf921fb00057882 */ /* 0x000fc40000000000 */
[-C--:B--2---:R-:W-:Y:S02]  /*0850*/  @P0 SHF.L.W.U32.HI R0, R3, R4.reuse, R0 ;  /* 0x0000000403000219 */ /* 0x084fe40000010e00 */
[----:B---3--:R-:W-:Y:S02]  /*0860*/  @P0 SHF.L.W.U32.HI R3, R2, R4, R3 ;  /* 0x0000000402030219 */ /* 0x008fe40000010e03 */
[----:B------:R-:W-:Y:S02]  /*0870*/  ISETP.GE.AND P0, PT, R13, RZ, PT ;  /* 0x000000ff0d00720c */ /* 0x000fe40003f06270 */
[C---:B------:R-:W-:Y:S01]  /*0880*/  SHF.L.W.U32.HI R2, R3.reuse, 0x2, R0 ;  /* 0x0000000203027819 */ /* 0x040fe20000010e00 */
[----:B------:R-:W-:-:S03]  /*0890*/  IMAD.SHL.U32 R3, R3, 0x4, RZ ;  /* 0x0000000403037824 */ /* 0x000fc600078e00ff */
[----:B------:R-:W-:-:S04]  /*08a0*/  SHF.R.S32.HI R4, RZ, 0x1f, R2 ;  /* 0x0000001fff047819 */ /* 0x000fc80000011402 */
[C---:B------:R-:W-:Y:S02]  /*08b0*/  LOP3.LUT R10, R4.reuse, R3, RZ, 0x3c, !PT ;  /* 0x00000003040a7212 */ /* 0x040fe400078e3cff */
[----:B------:R-:W-:Y:S02]  /*08c0*/  LOP3.LUT R11, R4, R2, RZ, 0x3c, !PT ;  /* 0x00000002040b7212 */ /* 0x000fe400078e3cff */
[----:B------:R-:W-:Y:S02]  /*08d0*/  SHF.R.U32.HI R3, RZ, 0x1e, R0 ;  /* 0x0000001eff037819 */ /* 0x000fe40000011600 */
[C---:B------:R-:W-:Y:S02]  /*08e0*/  LOP3.LUT R4, R2.reuse, R13, RZ, 0x3c, !PT ;  /* 0x0000000d02047212 */ /* 0x040fe400078e3cff */
[----:B------:R-:W1:Y:S01]  /*08f0*/  I2F.F64.S64 R10, R10 ;  /* 0x0000000a000a7312 */ /* 0x000e620000301c00 */
[----:B------:R-:W-:Y:S02]  /*0900*/  LEA.HI R0, R2, R3, RZ, 0x1 ;  /* 0x0000000302007211 */ /* 0x000fe400078f08ff */
[----:B------:R-:W-:-:S02]  /*0910*/  ISETP.GE.AND P1, PT, R4, RZ, PT ;  /* 0x000000ff0400720c */ /* 0x000fc40003f26270 */
[----:B------:R-:W-:-:S05]  /*0920*/  IADD3 R2, PT, PT, -R0, RZ, RZ ;  /* 0x000000ff00027210 */ /* 0x000fca0007ffe1ff */
[----:B------:R-:W-:Y:S01]  /*0930*/  @!P0 IMAD.MOV.U32 R0, RZ, RZ, R2 ;  /* 0x000000ffff008224 */ /* 0x000fe200078e0002 */
[----:B-1----:R-:W-:-:S10]  /*0940*/  DMUL R16, R10, UR4 ;  /* 0x000000040a107c28 */ /* 0x002fd40008000000 */
[----:B------:R-:W1:Y:S02]  /*0950*/  F2F.F32.F64 R16, R16 ;  /* 0x0000001000107310 */ /* 0x000e640000301000 */
[----:B01----:R-:W-:-:S07]  /*0960*/  FSEL R2, -R16, R16, !P1 ;  /* 0x0000001010027208 */ /* 0x003fce0004800100 */
.L_x_10:
[----:B------:R-:W-:Y:S05]  /*0970*/  BSYNC.RECONVERGENT B0 ;  /* 0x0000000000007941 */ /* 0x000fea0003800200 */
.L_x_9:
[----:B------:R-:W-:Y:S02]  /*0980*/  IMAD.MOV.U32 R17, RZ, RZ, 0x37cbac00 ;  /* 0x37cbac00ff117424 */ /* 0x000fe400078e00ff */
[----:B------:R-:W-:Y:S01]  /*0990*/  FMUL R3, R2, R2 ;  /* 0x0000000202037220 */ /* 0x000fe20000400000 */
[C---:B------:R-:W-:Y:S01]  /*09a0*/  LOP3.LUT R6, R0.reuse, 0x1, RZ, 0xc0, !PT ;  /* 0x0000000100067812 */ /* 0x040fe200078ec0ff */
[----:B------:R-:W-:Y:S01]  /*09b0*/  VIADD R0, R0, 0x1 ;  /* 0x0000000100007836 */ /* 0x000fe20000000000 */
[----:B------:R-:W-:Y:S01]  /*09c0*/  BSSY.RECONVERGENT B0, `(.L_x_12) ;  /* 0x0000048000007945 */ /* 0x000fe20003800200 */
[----:B------:R-:W-:Y:S01]  /*09d0*/  FFMA R4, R3, R17, -0.0013887860113754868507 ;  /* 0xbab607ed03047423 */ /* 0x000fe20000000011 */
[----:B------:R-:W-:Y:S01]  /*09e0*/  ISETP.NE.U32.AND P0, PT, R6, 0x1, PT ;  /* 0x000000010600780c */ /* 0x000fe20003f05070 */
[----:B------:R-:W-:Y:S01]  /*09f0*/  IMAD.MOV.U32 R19, RZ, RZ, 0x3e2aaaa8 ;  /* 0x3e2aaaa8ff137424 */ /* 0x000fe200078e00ff */
[----:B------:R-:W-:Y:S02]  /*0a00*/  MOV R6, 0x3c0885e4 ;  /* 0x3c0885e400067802 */ /* 0x000fe40000000f00 */
[----:B------:R-:W-:-:S02]  /*0a10*/  FSEL R4, R4, -0.00019574658654164522886, P0 ;  /* 0xb94d415304047808 */ /* 0x000fc40000000000 */
[----:B------:R-:W-:Y:S02]  /*0a20*/  FSEL R6, R6, 0.041666727513074874878, !P0 ;  /* 0x3d2aaabb06067808 */ /* 0x000fe40004000000 */
[----:B------:R-:W-:Y:S02]  /*0a30*/  LOP3.LUT P1, RZ, R0, 0x2, RZ, 0xc0, !PT ;  /* 0x0000000200ff7812 */ /* 0x000fe4000782c0ff */
[----:B------:R-:W-:Y:S01]  /*0a40*/  FSEL R0, R2, 1, !P0 ;  /* 0x3f80000002007808 */ /* 0x000fe20004000000 */
[----:B------:R-:W-:Y:S01]  /*0a50*/  FFMA R4, R3, R4, R6 ;  /* 0x0000000403047223 */ /* 0x000fe20000000006 */
[----:B------:R-:W-:Y:S02]  /*0a60*/  FSEL R19, -R19, -0.4999999701976776123, !P0 ;  /* 0xbeffffff13137808 */ /* 0x000fe40004000100 */
[----:B------:R-:W-:Y:S01]  /*0a70*/  FSETP.GE.AND P0, PT, |R13|, 105615, PT ;  /* 0x47ce47800d00780b */ /* 0x000fe20003f06200 */
[C---:B------:R-:W-:Y:S02]  /*0a80*/  FFMA R11, R3.reuse, R0, RZ ;  /* 0x00000000030b7223 */ /* 0x040fe400000000ff */
[----:B------:R-:W-:-:S04]  /*0a90*/  FFMA R4, R3, R4, R19 ;  /* 0x0000000403047223 */ /* 0x000fc80000000013 */
[----:B------:R-:W-:-:S04]  /*0aa0*/  FFMA R16, R11, R4, R0 ;  /* 0x000000040b107223 */ /* 0x000fc80000000000 */
[----:B------:R-:W-:Y:S02]  /*0ab0*/  @P1 FADD R16, RZ, -R16 ;  /* 0x80000010ff101221 */ /* 0x000fe40000000000 */
[----:B------:R-:W-:Y:S05]  /*0ac0*/  @!P0 BRA `(.L_x_13) ;  /* 0x0000000000dc8947 */ /* 0x000fea0003800000 */
        /* <DEDUP_REMOVED lines=11> */
.L_x_14:
        /* <DEDUP_REMOVED lines=25> */
[----:B------:R-:W-:Y:S01]  /*0d10*/  UMOV UR5, 0x3bf921fb ;  /* 0x3bf921fb00057882 */ /* 0x000fe20000000000 */
[----:B------:R-:W-:-:S02]  /*0d20*/  ISETP.GE.AND P1, PT, R13, RZ, PT ;  /* 0x000000ff0d00720c */ /* 0x000fc40003f26270 */
[-C--:B--2---:R-:W-:Y:S02]  /*0d30*/  @P0 SHF.L.W.U32.HI R0, R3, R4.reuse, R0 ;  /* 0x0000000403000219 */ /* 0x084fe40000010e00 */
[----:B---3--:R-:W-:Y:S02]  /*0d40*/  @P0 SHF.L.W.U32.HI R3, R2, R4, R3 ;  /* 0x0000000402030219 */ /* 0x008fe40000010e03 */
[--C-:B------:R-:W-:Y:S02]  /*0d50*/  SHF.R.U32.HI R15, RZ, 0x1e, R0.reuse ;  /* 0x0000001eff0f7819 */ /* 0x100fe40000011600 */
[C---:B------:R-:W-:Y:S01]  /*0d60*/  SHF.L.W.U32.HI R2, R3.reuse, 0x2, R0 ;  /* 0x0000000203027819 */ /* 0x040fe20000010e00 */
[----:B------:R-:W-:-:S03]  /*0d70*/  IMAD.SHL.U32 R3, R3, 0x4, RZ ;  /* 0x0000000403037824 */ /* 0x000fc600078e00ff */
[----:B------:R-:W-:Y:S02]  /*0d80*/  SHF.R.S32.HI R4, RZ, 0x1f, R2 ;  /* 0x0000001fff047819 */ /* 0x000fe40000011402 */
[----:B------:R-:W-:Y:S02]  /*0d90*/  LEA.HI R15, R2, R15, RZ, 0x1 ;  /* 0x0000000f020f7211 */ /* 0x000fe400078f08ff */
[C---:B------:R-:W-:Y:S02]  /*0da0*/  LOP3.LUT R10, R4.reuse, R3, RZ, 0x3c, !PT ;  /* 0x00000003040a7212 */ /* 0x040fe400078e3cff */
[----:B------:R-:W-:Y:S02]  /*0db0*/  LOP3.LUT R11, R4, R2, RZ, 0x3c, !PT ;  /* 0x00000002040b7212 */ /* 0x000fe400078e3cff */
[----:B------:R-:W-:Y:S02]  /*0dc0*/  LOP3.LUT R13, R2, R13, RZ, 0x3c, !PT ;  /* 0x0000000d020d7212 */ /* 0x000fe400078e3cff */
[----:B------:R-:W-:-:S02]  /*0dd0*/  IADD3 R0, PT, PT, -R15, RZ, RZ ;  /* 0x000000ff0f007210 */ /* 0x000fc40007ffe1ff */
[----:B------:R-:W1:Y:S01]  /*0de0*/  I2F.F64.S64 R10, R10 ;  /* 0x0000000a000a7312 */ /* 0x000e620000301c00 */
[----:B------:R-:W-:Y:S02]  /*0df0*/  ISETP.GE.AND P0, PT, R13, RZ, PT ;  /* 0x000000ff0d00720c */ /* 0x000fe40003f06270 */
[----:B------:R-:W-:Y:S01]  /*0e00*/  @!P1 IMAD.MOV.U32 R15, RZ, RZ, R0 ;  /* 0x000000ffff0f9224 */ /* 0x000fe200078e0000 */
[----:B-1----:R-:W-:-:S10]  /*0e10*/  DMUL R18, R10, UR4 ;  /* 0x000000040a127c28 */ /* 0x002fd40008000000 */
[----:B------:R-:W1:Y:S02]  /*0e20*/  F2F.F32.F64 R18, R18 ;  /* 0x0000001200127310 */ /* 0x000e640000301000 */
[----:B01----:R-:W-:-:S07]  /*0e30*/  FSEL R14, -R18, R18, !P0 ;  /* 0x00000012120e7208 */ /* 0x003fce0004000100 */
.L_x_13:
[----:B------:R-:W-:Y:S05]  /*0e40*/  BSYNC.RECONVERGENT B0 ;  /* 0x0000000000007941 */ /* 0x000fea0003800200 */
.L_x_12:
[----:B------:R-:W0:Y:S01]  /*0e50*/  LDCU UR4, c[0x0][0x398] ;  /* 0x00007300ff0477ac */ /* 0x000e220008000800 */
[----:B------:R-:W1:Y:S01]  /*0e60*/  LDC.64 R10, c[0x0][0x390] ;  /* 0x0000e400ff0a7b82 */ /* 0x000e620000000a00 */
[----:B------:R-:W-:Y:S01]  /*0e70*/  FMUL R2, R14, R14 ;  /* 0x0000000e0e027220 */ /* 0x000fe20000400000 */
[C---:B------:R-:W-:Y:S01]  /*0e80*/  LOP3.LUT R0, R15.reuse, 0x1, RZ, 0xc0, !PT ;  /* 0x000000010f007812 */ /* 0x040fe200078ec0ff */
[----:B------:R-:W-:Y:S01]  /*0e90*/  IMAD.MOV.U32 R13, RZ, RZ, 0x3d2aaabb ;  /* 0x3d2aaabbff0d7424 */ /* 0x000fe200078e00ff */
[----:B------:R-:W-:Y:S01]  /*0ea0*/  LOP3.LUT P1, RZ, R15, 0x2, RZ, 0xc0, !PT ;  /* 0x000000020fff7812 */ /* 0x000fe2000782c0ff */
[----:B------:R-:W-:Y:S01]  /*0eb0*/  FFMA R17, R2, R17, -0.0013887860113754868507 ;  /* 0xbab607ed02117423 */ /* 0x000fe20000000011 */
[----:B------:R-:W-:Y:S02]  /*0ec0*/  ISETP.NE.U32.AND P0, PT, R0, 0x1, PT ;  /* 0x000000010000780c */ /* 0x000fe40003f05070 */
[----:B------:R-:W-:Y:S02]  /*0ed0*/  MOV R0, 0x3effffff ;  /* 0x3effffff00007802 */ /* 0x000fe40000000f00 */
[----:B------:R-:W-:-:S02]  /*0ee0*/  FSEL R17, R17, -0.00019574658654164522886, !P0 ;  /* 0xb94d415311117808 */ /* 0x000fc40004000000 */
[----:B------:R-:W-:Y:S02]  /*0ef0*/  FSEL R13, R13, 0.0083327032625675201416, !P0 ;  /* 0x3c0885e40d0d7808 */ /* 0x000fe40004000000 */
[----:B------:R-:W-:Y:S02]  /*0f00*/  FSEL R15, -R0, -0.16666662693023681641, !P0 ;  /* 0xbe2aaaa8000f7808 */ /* 0x000fe40004000100 */
[----:B------:R-:W-:Y:S01]  /*0f10*/  FSEL R0, R14, 1, P0 ;  /* 0x3f8000000e007808 */ /* 0x000fe20000000000 */
[----:B0-----:R-:W-:Y:S01]  /*0f20*/  FMUL R3, R12, UR4 ;  /* 0x000000040c037c20 */ /* 0x001fe20008400000 */
[----:B------:R-:W-:-:S03]  /*0f30*/  FFMA R13, R2, R17, R13 ;  /* 0x00000011020d7223 */ /* 0x000fc6000000000d */
[----:B------:R-:W-:Y:S01]  /*0f40*/  FFMA R3, R12, UR4, R3 ;  /* 0x000000040c037c23 */ /* 0x000fe20008000003 */
[----:B------:R-:W-:Y:S01]  /*0f50*/  FFMA R13, R2, R13, R15 ;  /* 0x0000000d020d7223 */ /* 0x000fe2000000000f */
[----:B-1----:R-:W-:Y:S02]  /*0f60*/  VIADD R4, R10, 0xffffffff ;  /* 0xffffffff0a047836 */ /* 0x002fe40000000000 */
[CCC-:B------:R-:W-:Y:S01]  /*0f70*/  FFMA R6, R16.reuse, R3.reuse, R9.reuse ;  /* 0x0000000310067223 */ /* 0x1c0fe20000000009 */
[----:B------:R-:W-:Y:S01]  /*0f80*/  FFMA R16, R16, -R3, R9 ;  /* 0x8000000310107223 */ /* 0x000fe20000000009 */
[----:B------:R-:W-:Y:S01]  /*0f90*/  FFMA R9, R2, R0, RZ ;  /* 0x0000000002097223 */ /* 0x000fe200000000ff */
[----:B------:R-:W-:Y:S01]  /*0fa0*/  IMAD R23, R5, R10, R7 ;  /* 0x0000000a05177224 */ /* 0x000fe200078e0207 */
[----:B------:R-:W-:Y:S02]  /*0fb0*/  I2FP.F32.S32 R17, R4 ;  /* 0x0000000400117245 */ /* 0x000fe40000201400 */
[----:B------:R-:W-:Y:S01]  /*0fc0*/  FFMA R9, R9, R13, R0 ;  /* 0x0000000d09097223 */ /* 0x000fe20000000000 */
[----:B------:R-:W-:-:S02]  /*0fd0*/  FMNMX R6, RZ, R6, !PT ;  /* 0x00000006ff067209 */ /* 0x000fc40007800000 */
[----:B------:R-:W-:Y:S01]  /*0fe0*/  FMNMX R14, RZ, R16, !PT ;  /* 0x00000010ff0e7209 */ /* 0x000fe20007800000 */
[----:B------:R-:W-:Y:S01]  /*0ff0*/  @P1 FADD R9, RZ, -R9 ;  /* 0x80000009ff091221 */ /* 0x000fe20000000000 */
[----:B------:R-:W-:Y:S01]  /*1000*/  FMNMX R0, R6, R17, PT ;  /* 0x0000001106007209 */ /* 0x000fe20003800000 */
[----:B------:R-:W-:Y:S01]  /*1010*/  VIADD R6, R11, 0xffffffff ;  /* 0xffffffff0b067836 */ /* 0x000fe20000000000 */
[----:B------:R-:W-:Y:S01]  /*1020*/  FMNMX R14, R17, R14, PT ;  /* 0x0000000e110e7209 */ /* 0x000fe20003800000 */
[CCC-:B------:R-:W-:Y:S01]  /*1030*/  FFMA R2, R9.reuse, R3.reuse, R8.reuse ;  /* 0x0000000309027223 */ /* 0x1c0fe20000000008 */
[----:B------:R-:W-:Y:S01]  /*1040*/  FFMA R8, R9, -R3, R8 ;  /* 0x8000000309087223 */ /* 0x000fe20000000008 */
[----:B------:R-:W0:Y:S01]  /*1050*/  F2I.FLOOR.NTZ R15, R0 ;  /* 0x00000000000f7305 */ /* 0x000e220000207100 */
[----:B------:R-:W-:Y:S02]  /*1060*/  I2FP.F32.U32 R3, R6 ;  /* 0x0000000600037245 */ /* 0x000fe40000201000 */
[----:B------:R-:W-:-:S02]  /*1070*/  FMNMX R2, RZ, R2, !PT ;  /* 0x00000002ff027209 */ /* 0x000fc40007800000 */
[----:B------:R-:W-:Y:S02]  /*1080*/  FMNMX R8, RZ, R8, !PT ;  /* 0x00000008ff087209 */ /* 0x000fe40007800000 */
[----:B------:R-:W-:Y:S01]  /*1090*/  FMNMX R18, R2, R3, PT ;  /* 0x0000000302127209 */ /* 0x000fe20003800000 */
[----:B------:R-:W1:Y:S01]  /*10a0*/  F2I.FLOOR.NTZ R19, R14 ;  /* 0x0000000e00137305 */ /* 0x000e620000207100 */
[----:B------:R-:W-:Y:S02]  /*10b0*/  FMNMX R16, R3, R8, PT ;  /* 0x0000000803107209 */ /* 0x000fe40003800000 */
[----:B------:R-:W2:Y:S01]  /*10c0*/  LDC.64 R2, c[0x0][0x380] ;  /* 0x0000e000ff027b82 */ /* 0x000ea20000000a00 */
[----:B0-----:R-:W-:-:S04]  /*10d0*/  VIADDMNMX R9, R15, 0x1, R4, PT ;  /* 0x000000010f097846 */ /* 0x001fc80003800104 */
[----:B------:R-:W0:Y:S01]  /*10e0*/  F2I.FLOOR.NTZ R17, R18 ;  /* 0x0000001200117305 */ /* 0x000e220000207100 */
[----:B-1----:R-:W-:-:S07]  /*10f0*/  VIADDMNMX R11, R19, 0x1, R4, PT ;  /* 0x00000001130b7846 */ /* 0x002fce0003800104 */
[----:B------:R-:W1:Y:S01]  /*1100*/  F2I.FLOOR.NTZ R21, R16 ;  /* 0x0000001000157305 */ /* 0x000e620000207100 */
[C---:B0-----:R-:W-:Y:S01]  /*1110*/  VIADDMNMX R5, R17.reuse, 0x1, R6, PT ;  /* 0x0000000111057846 */ /* 0x041fe20003800106 */
[----:B------:R-:W-:-:S04]  /*1120*/  IMAD R4, R17, R10, R9 ;  /* 0x0000000a11047224 */ /* 0x000fc800078e0209 */
[CC--:B------:R-:W-:Y:S01]  /*1130*/  IMAD R8, R5.reuse, R10.reuse, R9 ;  /* 0x0000000a05087224 */ /* 0x0c0fe200078e0209 */
[----:B------:R-:W-:Y:S01]  /*1140*/  SHF.L.U32 R9, R4, 0x2, RZ ;  /* 0x0000000204097819 */ /* 0x000fe200000006ff */
[-C--:B------:R-:W-:Y:S01]  /*1150*/  IMAD R5, R5, R10.reuse, R15 ;  /* 0x0000000a05057224 */ /* 0x080fe200078e020f */
[C---:B-1----:R-:W-:Y:S01]  /*1160*/  VIADDMNMX R12, R21.reuse, 0x1, R6, PT ;  /* 0x00000001150c7846 */ /* 0x042fe20003800106 */
[-C--:B------:R-:W-:Y:S02]  /*1170*/  IMAD R7, R21, R10.reuse, R11 ;  /* 0x0000000a15077224 */ /* 0x080fe400078e020b */
[-C--:B------:R-:W-:Y:S02]  /*1180*/  IMAD R6, R17, R10.reuse, R15 ;  /* 0x0000000a11067224 */ /* 0x080fe400078e020f */
[----:B------:R-:W-:Y:S02]  /*1190*/  IMAD.SHL.U32 R13, R7, 0x4, RZ ;  /* 0x00000004070d7824 */ /* 0x000fe400078e00ff */
[----:B------:R-:W-:-:S02]  /*11a0*/  IMAD R7, R12, R10, R11 ;  /* 0x0000000a0c077224 */ /* 0x000fc400078e020b */
[-CC-:B------:R-:W-:Y:S02]  /*11b0*/  IMAD R4, R12, R10.reuse, R19.reuse ;  /* 0x0000000a0c047224 */ /* 0x180fe400078e0213 */
[----:B------:R-:W-:Y:S01]  /*11c0*/  IMAD R10, R21, R10, R19 ;  /* 0x0000000a150a7224 */ /* 0x000fe200078e0213 */
[----:B------:R-:W-:Y:S01]  /*11d0*/  SHF.L.U32 R11, R6, 0x2, RZ ;  /* 0x00000002060b7819 */ /* 0x000fe200000006ff */
[----:B------:R-:W-:Y:S02]  /*11e0*/  IMAD.SHL.U32 R25, R8, 0x4, RZ ;  /* 0x0000000408197824 */ /* 0x000fe400078e00ff */
[----:B------:R-:W-:Y:S02]  /*11f0*/  IMAD.SHL.U32 R29, R10, 0x4, RZ ;  /* 0x000000040a1d7824 */ /* 0x000fe400078e00ff */
[----:B--2---:R-:W-:Y:S01]  /*1200*/  IMAD.WIDE R8, R9, 0x4, R2 ;  /* 0x0000000409087825 */ /* 0x004fe200078e0202 */
[----:B------:R-:W-:-:S03]  /*1210*/  SHF.L.U32 R27, R5, 0x2, RZ ;  /* 0x00000002051b7819 */ /* 0x000fc600000006ff */
[--C-:B------:R-:W-:Y:S01]  /*1220*/  IMAD.WIDE R12, R13, 0x4, R2.reuse ;  /* 0x000000040d0c7825 */ /* 0x100fe200078e0202 */
[----:B------:R0:W2:Y:S03]  /*1230*/  LDG.E R20, desc[UR6][R8.64] ;  /* 0x0000000608147981 */ /* 0x0000a6000c1e1900 */
[----:B------:R-:W-:Y:S01]  /*1240*/  IMAD.SHL.U32 R26, R7, 0x4, RZ ;  /* 0x00000004071a7824 */ /* 0x000fe200078e00ff */
[----:B------:R1:W3:Y:S01]  /*1250*/  LDG.E R22, desc[UR6][R12.64+0x8] ;  /* 0x000008060c167981 */ /* 0x0002e2000c1e1900 */
[----:B------:R-:W-:-:S04]  /*1260*/  IMAD.WIDE R6, R29, 0x4, R2 ;  /* 0x000000041d067825 */ /* 0x000fc800078e0202 */
[--C-:B------:R-:W-:Y:S02]  /*1270*/  IMAD.WIDE R10, R11, 0x4, R2.reuse ;  /* 0x000000040b0a7825 */ /* 0x100fe400078e0202 */
[----:B------:R-:W4:Y:S02]  /*1280*/  LDG.E R6, desc[UR6][R6.64+0x8] ;  /* 0x0000080606067981 */ /* 0x000f24000c1e1900 */
[----:B------:R-:W-:Y:S02]  /*1290*/  IMAD.SHL.U32 R29, R4, 0x4, RZ ;  /* 0x00000004041d7824 */ /* 0x000fe400078e00ff */
[--C-:B------:R-:W-:Y:S01]  /*12a0*/  IMAD.WIDE R24, R25, 0x4, R2.reuse ;  /* 0x0000000419187825 */ /* 0x100fe200078e0202 */
[----:B------:R-:W5:Y:S03]  /*12b0*/  LDG.E R10, desc[UR6][R10.64] ;  /* 0x000000060a0a7981 */ /* 0x000f66000c1e1900 */
[----:B------:R-:W-:-:S02]  /*12c0*/  IMAD.WIDE R4, R26, 0x4, R2 ;  /* 0x000000041a047825 */ /* 0x000fc400078e0202 */
[----:B------:R-:W5:Y:S02]  /*12d0*/  LDG.E R24, desc[UR6][R24.64] ;  /* 0x0000000618187981 */ /* 0x000f64000c1e1900 */
[--C-:B0-----:R-:W-:Y:S02]  /*12e0*/  IMAD.WIDE R8, R27, 0x4, R2.reuse ;  /* 0x000000041b087825 */ /* 0x101fe400078e0202 */
[----:B------:R0:W5:Y:S01]  /*12f0*/  LDG.E R4, desc[UR6][R4.64+0x8] ;  /* 0x0000080604047981 */ /* 0x000162000c1e1900 */
[----:B------:R-:W-:Y:S01]  /*1300*/  SHF.L.U32 R23, R23, 0x2, RZ ;  /* 0x0000000217177819 */ /* 0x000fe200000006ff */
[--C-:B-1----:R-:W-:Y:S01]  /*1310*/  IMAD.WIDE R12, R29, 0x4, R2.reuse ;  /* 0x000000041d0c7825 */ /* 0x102fe200078e0202 */
[----:B------:R-:W1:Y:S01]  /*1320*/  LDC.64 R26, c[0x0][0x388] ;  /* 0x0000e200ff1a7b82 */ /* 0x000e620000000a00 */
[----:B------:R0:W5:Y:S04]  /*1330*/  LDG.E R8, desc[UR6][R8.64] ;  /* 0x0000000608087981 */ /* 0x000168000c1e1900 */
[----:B------:R3:W5:Y:S01]  /*1340*/  LDG.E R12, desc[UR6][R12.64+0x8] ;  /* 0x000008060c0c7981 */ /* 0x000762000c1e1900 */
[----:B------:R-:W-:-:S05]  /*1350*/  IMAD.WIDE R2, R23, 0x4, R2 ;  /* 0x0000000417027825 */ /* 0x000fca00078e0202 */
[----:B------:R-:W5:Y:S01]  /*1360*/  LDG.E R25, desc[UR6][R2.64+0x4] ;  /* 0x0000040602197981 */ /* 0x000f62000c1e1900 */
[----:B------:R-:W-:Y:S02]  /*1370*/  I2FP.F32.S32 R15, R15 ;  /* 0x0000000f000f7245 */ /* 0x000fe40000201400 */
[----:B------:R-:W-:Y:S02]  /*1380*/  I2FP.F32.S32 R19, R19 ;  /* 0x0000001300137245 */ /* 0x000fe40000201400 */
[----:B------:R-:W-:Y:S01]  /*1390*/  I2FP.F32.S32 R17, R17 ;  /* 0x0000001100117245 */ /* 0x000fe20000201400 */
[----:B------:R-:W-:Y:S01]  /*13a0*/  FADD R15, R0, -R15 ;  /* 0x8000000f000f7221 */ /* 0x000fe20000000000 */
[----:B------:R-:W-:Y:S01]  /*13b0*/  I2FP.F32.S32 R21, R21 ;  /* 0x0000001500157245 */ /* 0x000fe20000201400 */
[----:B0-----:R-:W-:Y:S02]  /*13c0*/  FADD R5, R14, -R19 ;  /* 0x800000130e057221 */ /* 0x001fe40000000000 */
[----:B------:R-:W-:Y:S01]  /*13d0*/  FADD R9, -R15, 1 ;  /* 0x3f8000000f097421 */ /* 0x000fe20000000100 */
[----:B------:R-:W-:Y:S01]  /*13e0*/  FADD R18, R18, -R17 ;  /* 0x8000001112127221 */ /* 0x000fe20000000000 */
[----:B------:R-:W-:Y:S01]  /*13f0*/  FADD R7, -R5, 1 ;  /* 0x3f80000005077421 */ /* 0x000fe20000000100 */
[----:B------:R-:W-:Y:S01]  /*1400*/  FADD R16, R16, -R21 ;  /* 0x8000001510107221 */ /* 0x000fe20000000000 */
[----:B-1----:R-:W-:-:S04]  /*1410*/  IMAD.WIDE R26, R23, 0x4, R26 ;  /* 0x00000004171a7825 */ /* 0x002fc800078e021a */
[----:B--2---:R-:W-:Y:S01]  /*1420*/  FMUL R11, R15, R20 ;  /* 0x000000140f0b7220 */ /* 0x004fe20000400000 */
[----:B---3--:R-:W-:-:S04]  /*1430*/  FMUL R13, R5, R22 ;  /* 0x00000016050d7220 */ /* 0x008fc80000400000 */
[----:B----4-:R-:W-:Y:S01]  /*1440*/  FFMA R6, R6, R7, R13 ;  /* 0x0000000706067223 */ /* 0x010fe2000000000d */
[----:B------:R-:W-:Y:S01]  /*1450*/  FADD R13, -R16, 1 ;  /* 0x3f800000100d7421 */ /* 0x000fe20000000100 */
[----:B-----5:R-:W-:Y:S01]  /*1460*/  FFMA R10, R10, R9, R11 ;  /* 0x000000090a0a7223 */ /* 0x020fe2000000000b */
[----:B------:R-:W-:Y:S01]  /*1470*/  FADD R11, -R18, 1 ;  /* 0x3f800000120b7421 */ /* 0x000fe20000000100 */
[----:B------:R-:W-:Y:S01]  /*1480*/  FMUL R15, R15, R24 ;  /* 0x000000180f0f7220 */ /* 0x000fe20000400000 */
[----:B------:R-:W-:Y:S02]  /*1490*/  FMUL R5, R5, R4 ;  /* 0x0000000405057220 */ /* 0x000fe40000400000 */
[----:B------:R-:W-:Y:S01]  /*14a0*/  FMUL R11, R10, R11 ;  /* 0x0000000b0a0b7220 */ /* 0x000fe20000400000 */
[----:B------:R-:W-:Y:S01]  /*14b0*/  FMUL R13, R6, R13 ;  /* 0x0000000d060d7220 */ /* 0x000fe20000400000 */
[----:B------:R-:W-:Y:S01]  /*14c0*/  FFMA R15, R8, R9, R15 ;  /* 0x00000009080f7223 */ /* 0x000fe2000000000f */
[----:B------:R-:W-:-:S03]  /*14d0*/  FFMA R5, R12, R7, R5 ;  /* 0x000000070c057223 */ /* 0x000fc60000000005 */
[----:B------:R-:W-:Y:S01]  /*14e0*/  FFMA R11, R18, R15, R11 ;  /* 0x0000000f120b7223 */ /* 0x000fe2000000000b */
[----:B------:R-:W-:Y:S01]  /*14f0*/  FFMA R5, R16, R5, R13 ;  /* 0x0000000510057223 */ /* 0x000fe2000000000d */
[----:B------:R-:W-:Y:S04]  /*1500*/  STG.E desc[UR6][R26.64+0x4], R25 ;  /* 0x000004191a007986 */ /* 0x000fe8000c101906 */
[----:B------:R-:W-:Y:S04]  /*1510*/  STG.E desc[UR6][R26.64], R11 ;  /* 0x0000000b1a007986 */ /* 0x000fe8000c101906 */
[----:B------:R-:W-:Y:S04]  /*1520*/  STG.E desc[UR6][R26.64+0x8], R5 ;  /* 0x000008051a007986 */ /* 0x000fe8000c101906 */
[----:B------:R-:W2:Y:S04]  /*1530*/  LDG.E R3, desc[UR6][R2.64+0xc] ;  /* 0x00000c0602037981 */ /* 0x000ea8000c1e1900 */
[----:B--2---:R-:W-:Y:S01]  /*1540*/  STG.E desc[UR6][R26.64+0xc], R3 ;  /* 0x00000c031a007986 */ /* 0x004fe2000c101906 */
[----:B------:R-:W-:Y:S05]  /*1550*/  EXIT ;  /* 0x000000000000794d */ /* 0x000fea0003800000 */
        .weak           $__internal_0_$__cuda_sm20_sqrt_rn_f32_slowpath
        .type           $__internal_0_$__cuda_sm20_sqrt_rn_f32_slowpath,@function
        .size           $__internal_0_$__cuda_sm20_sqrt_rn_f32_slowpath,($__internal_1_$__cuda_sm3x_div_rn_noftz_f32_slowpath - $__internal_0_$__cuda_sm20_sqrt_rn_f32_slowpath)
$__internal_0_$__cuda_sm20_sqrt_rn_f32_slowpath:
[----:B------:R-:W-:-:S13]  /*1560*/  LOP3.LUT P0, RZ, R0, 0x7fffffff, RZ, 0xc0, !PT ;  /* 0x7fffffff00ff7812 */ /* 0x000fda000780c0ff */
[----:B------:R-:W-:Y:S01]  /*1570*/  @!P0 IMAD.MOV.U32 R4, RZ, RZ, R0 ;  /* 0x000000ffff048224 */ /* 0x000fe200078e0000 */
[----:B------:R-:W-:Y:S06]  /*1580*/  @!P0 BRA `(.L_x_15) ;  /* 0x0000000000408947 */ /* 0x000fec0003800000 */
[----:B------:R-:W-:-:S13]  /*1590*/  FSETP.GEU.FTZ.AND P0, PT, R0, RZ, PT ;  /* 0x000000ff0000720b */ /* 0x000fda0003f1e000 */
[----:B------:R-:W-:Y:S01]  /*15a0*/  @!P0 MOV R4, 0x7fffffff ;  /* 0x7fffffff00048802 */ /* 0x000fe20000000f00 */
[----:B------:R-:W-:Y:S06]  /*15b0*/  @!P0 BRA `(.L_x_15) ;  /* 0x0000000000348947 */ /* 0x000fec0003800000 */
[----:B------:R-:W-:-:S13]  /*15c0*/  FSETP.GTU.FTZ.AND P0, PT, |R0|, +INF , PT ;  /* 0x7f8000000000780b */ /* 0x000fda0003f1c200 */
[----:B------:R-:W-:Y:S01]  /*15d0*/  @P0 FADD.FTZ R4, R0, 1 ;  /* 0x3f80000000040421 */ /* 0x000fe20000010000 */
[----:B------:R-:W-:Y:S06]  /*15e0*/  @P0 BRA `(.L_x_15) ;  /* 0x0000000000280947 */ /* 0x000fec0003800000 */
[----:B------:R-:W-:-:S13]  /*15f0*/  FSETP.NEU.FTZ.AND P0, PT, |R0|, +INF , PT ;  /* 0x7f8000000000780b */ /* 0x000fda0003f1d200 */
[----:B------:R-:W-:-:S04]  /*1600*/  @P0 FFMA R6, R0, 1.84467440737095516160e+19, RZ ;  /* 0x5f80000000060823 */ /* 0x000fc800000000ff */
[----:B------:R-:W0:Y:S02]  /*1610*/  @P0 MUFU.RSQ R13, R6 ;  /* 0x00000006000d0308 */ /* 0x000e240000001400 */
[----:B0-----:R-:W-:Y:S01]  /*1620*/  @P0 FMUL.FTZ R15, R6, R13 ;  /* 0x0000000d060f0220 */ /* 0x001fe20000410000 */
[----:B------:R-:W-:-:S03]  /*1630*/  @P0 FMUL.FTZ R13, R13, 0.5 ;  /* 0x3f0000000d0d0820 */ /* 0x000fc60000410000 */
[----:B------:R-:W-:-:S04]  /*1640*/  @P0 FADD.FTZ R4, -R15, -RZ ;  /* 0x800000ff0f040221 */ /* 0x000fc80000010100 */
[----:B------:R-:W-:Y:S01]  /*1650*/  @P0 FFMA R10, R15, R4, R6 ;  /* 0x000000040f0a0223 */ /* 0x000fe20000000006 */
[----:B------:R-:W-:-:S03]  /*1660*/  @!P0 IMAD.MOV.U32 R4, RZ, RZ, R0 ;  /* 0x000000ffff048224 */ /* 0x000fc600078e0000 */
[----:B------:R-:W-:-:S04]  /*1670*/  @P0 FFMA R10, R10, R13, R15 ;  /* 0x0000000d0a0a0223 */ /* 0x000fc8000000000f */
[----:B------:R-:W-:-:S07]  /*1680*/  @P0 FMUL.FTZ R4, R10, 2.3283064365386962891e-10 ;  /* 0x2f8000000a040820 */ /* 0x000fce0000410000 */
.L_x_15:
[----:B------:R-:W-:-:S04]  /*1690*/  HFMA2 R13, -RZ, RZ, 0, 0 ;  /* 0x00000000ff0d7431 */ /* 0x000fc800000001ff */
[----:B------:R-:W-:Y:S05]  /*16a0*/  RET.REL.NODEC R12 `(_Z27chromatic_aberration_kernelPKfPfiiff) ;  /* 0xffffffe80c547950 */ /* 0x000fea0003c3ffff */
        .weak           $__internal_1_$__cuda_sm3x_div_rn_noftz_f32_slowpath
        .type           $__internal_1_$__cuda_sm3x_div_rn_noftz_f32_slowpath,@function
        .size           $__internal_1_$__cuda_sm3x_div_rn_noftz_f32_slowpath,(.L_x_29 - $__internal_1_$__cuda_sm3x_div_rn_noftz_f32_slowpath)
$__internal_1_$__cuda_sm3x_div_rn_noftz_f32_slowpath:
[----:B------:R-:W-:Y:S01]  /*16b0*/  SHF.R.U32.HI R6, RZ, 0x17, R3 ;  /* 0x00000017ff067819 */ /* 0x000fe20000011603 */
[----:B------:R-:W-:Y:S01]  /*16c0*/  BSSY.RECONVERGENT B1, `(.L_x_16) ;  /* 0x0000062000017945 */ /* 0x000fe20003800200 */
[----:B------:R-:W-:Y:S02]  /*16d0*/  SHF.R.U32.HI R4, RZ, 0x17, R0 ;  /* 0x00000017ff047819 */ /* 0x000fe40000011600 */
[----:B------:R-:W-:Y:S02]  /*16e0*/  LOP3.LUT R14, R6, 0xff, RZ, 0xc0, !PT ;  /* 0x000000ff060e7812 */ /* 0x000fe400078ec0ff */
[----:B------:R-:W-:-:S03]  /*16f0*/  LOP3.LUT R13, R4, 0xff, RZ, 0xc0, !PT ;  /* 0x000000ff040d7812 */ /* 0x000fc600078ec0ff */
[----:B------:R-:W-:Y:S01]  /*1700*/  VIADD R10, R14, 0xffffffff ;  /* 0xffffffff0e0a7836 */ /* 0x000fe20000000000 */
[----:B------:R-:W-:-:S04]  /*1710*/  IADD3 R6, PT, PT, R13, -0x1, RZ ;  /* 0xffffffff0d067810 */ /* 0x000fc80007ffe0ff */
[----:B------:R-:W-:-:S04]  /*1720*/  ISETP.GT.U32.AND P0, PT, R10, 0xfd, PT ;  /* 0x000000fd0a00780c */ /* 0x000fc80003f04070 */
[----:B------:R-:W-:-:S13]  /*1730*/  ISETP.GT.U32.OR P0, PT, R6, 0xfd, P0 ;  /* 0x000000fd0600780c */ /* 0x000fda0000704470 */
[----:B------:R-:W-:Y:S01]  /*1740*/  @!P0 IMAD.MOV.U32 R4, RZ, RZ, RZ ;  /* 0x000000ffff048224 */ /* 0x000fe200078e00ff */
[----:B------:R-:W-:Y:S06]  /*1750*/  @!P0 BRA `(.L_x_17) ;  /* 0x00000000005c8947 */ /* 0x000fec0003800000 */
[----:B------:R-:W-:Y:S02]  /*1760*/  FSETP.GTU.FTZ.AND P0, PT, |R0|, +INF , PT ;  /* 0x7f8000000000780b */ /* 0x000fe40003f1c200 */
[----:B------:R-:W-:-:S04]  /*1770*/  FSETP.GTU.FTZ.AND P1, PT, |R3|, +INF , PT ;  /* 0x7f8000000300780b */ /* 0x000fc80003f3c200 */
[----:B------:R-:W-:-:S13]  /*1780*/  PLOP3.LUT P0, PT, P0, P1, PT, 0xf8, 0x8f ;  /* 0x00000000008f781c */ /* 0x000fda0000703f70 */
[----:B------:R-:W-:Y:S05]  /*1790*/  @P0 BRA `(.L_x_18) ;  /* 0x00000004004c0947 */ /* 0x000fea0003800000 */
[----:B------:R-:W-:-:S13]  /*17a0*/  LOP3.LUT P0, RZ, R3, 0x7fffffff, R0, 0xc8, !PT ;  /* 0x7fffffff03ff7812 */ /* 0x000fda000780c800 */
[----:B------:R-:W-:Y:S05]  /*17b0*/  @!P0 BRA `(.L_x_19) ;  /* 0x00000004003c8947 */ /* 0x000fea0003800000 */
[C---:B------:R-:W-:Y:S02]  /*17c0*/  FSETP.NEU.FTZ.AND P2, PT, |R0|.reuse, +INF , PT ;  /* 0x7f8000000000780b */ /* 0x040fe40003f5d200 */
[----:B------:R-:W-:Y:S02]  /*17d0*/  FSETP.NEU.FTZ.AND P1, PT, |R3|, +INF , PT ;  /* 0x7f8000000300780b */ /* 0x000fe40003f3d200 */
[----:B------:R-:W-:-:S11]  /*17e0*/  FSETP.NEU.FTZ.AND P0, PT, |R0|, +INF , PT ;  /* 0x7f8000000000780b */ /* 0x000fd60003f1d200 */
[----:B------:R-:W-:Y:S05]  /*17f0*/  @!P1 BRA !P2, `(.L_x_19) ;  /* 0x00000004002c9947 */ /* 0x000fea0005000000 */
[----:B------:R-:W-:-:S04]  /*1800*/  LOP3.LUT P2, RZ, R0, 0x7fffffff, RZ, 0xc0, !PT ;  /* 0x7fffffff00ff7812 */ /* 0x000fc8000784c0ff */
[----:B------:R-:W-:-:S13]  /*1810*/  PLOP3.LUT P1, PT, P1, P2, PT, 0x2f, 0xf2 ;  /* 0x0000000000f2781c */ /* 0x000fda0000f24577 */
[----:B------:R-:W-:Y:S05]  /*1820*/  @P1 BRA `(.L_x_20) ;  /* 0x0000000400181947 */ /* 0x000fea0003800000 */
[----:B------:R-:W-:-:S04]  /*1830*/  LOP3.LUT P1, RZ, R3, 0x7fffffff, RZ, 0xc0, !PT ;  /* 0x7fffffff03ff7812 */ /* 0x000fc8000782c0ff */
[----:B------:R-:W-:-:S13]  /*1840*/  PLOP3.LUT P0, PT, P0, P1, PT, 0x2f, 0xf2 ;  /* 0x0000000000f2781c */ /* 0x000fda0000702577 */
[----:B------:R-:W-:Y:S05]  /*1850*/  @P0 BRA `(.L_x_21) ;  /* 0x0000000400000947 */ /* 0x000fea0003800000 */
[----:B------:R-:W-:Y:S02]  /*1860*/  ISETP.GE.AND P0, PT, R6, RZ, PT ;  /* 0x000000ff0600720c */ /* 0x000fe40003f06270 */
[----:B------:R-:W-:-:S11]  /*1870*/  ISETP.GE.AND P1, PT, R10, RZ, PT ;  /* 0x000000ff0a00720c */ /* 0x000fd60003f26270 */
[----:B------:R-:W-:Y:S01]  /*1880*/  @P0 MOV R4, RZ ;  /* 0x000000ff00040202 */ /* 0x000fe20000000f00 */
[----:B------:R-:W-:Y:S02]  /*1890*/  @!P0 IMAD.MOV.U32 R4, RZ, RZ, -0x40 ;  /* 0xffffffc0ff048424 */ /* 0x000fe400078e00ff */
[----:B------:R-:W-:Y:S01]  /*18a0*/  @!P0 FFMA R0, R0, 1.84467440737095516160e+19, RZ ;  /* 0x5f80000000008823 */ /* 0x000fe200000000ff */
[----:B------:R-:W-:Y:S02]  /*18b0*/  @!P1 FFMA R3, R3, 1.84467440737095516160e+19, RZ ;  /* 0x5f80000003039823 */ /* 0x000fe400000000ff */
[----:B------:R-:W-:-:S07]  /*18c0*/  @!P1 IADD3 R4, PT, PT, R4, 0x40, RZ ;  /* 0x0000004004049810 */ /* 0x000fce0007ffe0ff */
.L_x_17:
[----:B------:R-:W-:Y:S01]  /*18d0*/  LEA R6, R14, 0xc0800000, 0x17 ;  /* 0xc08000000e067811 */ /* 0x000fe200078eb8ff */
[----:B------:R-:W-:Y:S04]  /*18e0*/  BSSY.RECONVERGENT B2, `(.L_x_22) ;  /* 0x0000036000027945 */ /* 0x000fe80003800200 */
[----:B------:R-:W-:Y:S01]  /*18f0*/  IMAD.IADD R6, R3, 0x1, -R6 ;  /* 0x0000000103067824 */ /* 0x000fe200078e0a06 */
[----:B------:R-:W-:-:S03]  /*1900*/  IADD3 R3, PT, PT, R13, -0x7f, RZ ;  /* 0xffffff810d037810 */ /* 0x000fc60007ffe0ff */
[----:B------:R-:W0:Y:S01]  /*1910*/  MUFU.RCP R10, R6 ;  /* 0x00000006000a7308 */ /* 0x000e220000001000 */
[----:B------:R-:W-:Y:S01]  /*1920*/  FADD.FTZ R11, -R6, -RZ ;  /* 0x800000ff060b7221 */ /* 0x000fe20000010100 */
[----:B------:R-:W-:-:S03]  /*1930*/  IMAD R0, R3, -0x800000, R0 ;  /* 0xff80000003007824 */ /* 0x000fc600078e0200 */
[----:B0-----:R-:W-:-:S04]  /*1940*/  FFMA R13, R10, R11, 1 ;  /* 0x3f8000000a0d7423 */ /* 0x001fc8000000000b */
[----:B------:R-:W-:-:S04]  /*1950*/  FFMA R15, R10, R13, R10 ;  /* 0x0000000d0a0f7223 */ /* 0x000fc8000000000a */
[----:B------:R-:W-:-:S04]  /*1960*/  FFMA R10, R0, R15, RZ ;  /* 0x0000000f000a7223 */ /* 0x000fc800000000ff */
[----:B------:R-:W-:-:S04]  /*1970*/  FFMA R13, R11, R10, R0 ;  /* 0x0000000a0b0d7223 */ /* 0x000fc80000000000 */
[----:B------:R-:W-:-:S04]  /*1980*/  FFMA R10, R15, R13, R10 ;  /* 0x0000000d0f0a7223 */ /* 0x000fc8000000000a */
[----:B------:R-:W-:Y:S01]  /*1990*/  FFMA R13, R11, R10, R0 ;  /* 0x0000000a0b0d7223 */ /* 0x000fe20000000000 */
[----:B------:R-:W-:-:S03]  /*19a0*/  IADD3 R11, PT, PT, R3, 0x7f, -R14 ;  /* 0x0000007f030b7810 */ /* 0x000fc60007ffe80e */
[----:B------:R-:W-:Y:S02]  /*19b0*/  FFMA R0, R15, R13, R10 ;  /* 0x0000000d0f007223 */ /* 0x000fe4000000000a */
[----:B------:R-:W-:-:S03]  /*19c0*/  IMAD.IADD R11, R11, 0x1, R4 ;  /* 0x000000010b0b7824 */ /* 0x000fc600078e0204 */
[----:B------:R-:W-:-:S04]  /*19d0*/  SHF.R.U32.HI R3, RZ, 0x17, R0 ;  /* 0x00000017ff037819 */ /* 0x000fc80000011600 */
[----:B------:R-:W-:-:S04]  /*19e0*/  LOP3.LUT R3, R3, 0xff, RZ, 0xc0, !PT ;  /* 0x000000ff03037812 */ /* 0x000fc800078ec0ff */
[----:B------:R-:W-:-:S05]  /*19f0*/  IADD3 R14, PT, PT, R3, R11, RZ ;  /* 0x0000000b030e7210 */ /* 0x000fca0007ffe0ff */
[----:B------:R-:W-:-:S05]  /*1a00*/  VIADD R3, R14, 0xffffffff ;  /* 0xffffffff0e037836 */ /* 0x000fca0000000000 */
[----:B------:R-:W-:-:S13]  /*1a10*/  ISETP.GE.U32.AND P0, PT, R3, 0xfe, PT ;  /* 0x000000fe0300780c */ /* 0x000fda0003f06070 */
[----:B------:R-:W-:Y:S05]  /*1a20*/  @!P0 BRA `(.L_x_23) ;  /* 0x0000000000808947 */ /* 0x000fea0003800000 */
[----:B------:R-:W-:-:S13]  /*1a30*/  ISETP.GT.AND P0, PT, R14, 0xfe, PT ;  /* 0x000000fe0e00780c */ /* 0x000fda0003f04270 */
[----:B------:R-:W-:Y:S05]  /*1a40*/  @P0 BRA `(.L_x_24) ;  /* 0x00000000006c0947 */ /* 0x000fea0003800000 */
[----:B------:R-:W-:-:S13]  /*1a50*/  ISETP.GE.AND P0, PT, R14, 0x1, PT ;  /* 0x000000010e00780c */ /* 0x000fda0003f06270 */
[----:B------:R-:W-:Y:S05]  /*1a60*/  @P0 BRA `(.L_x_25) ;  /* 0x0000000000740947 */ /* 0x000fea0003800000 */
[----:B------:R-:W-:Y:S02]  /*1a70*/  ISETP.GE.AND P0, PT, R14, -0x18, PT ;  /* 0xffffffe80e00780c */ /* 0x000fe40003f06270 */
[----:B------:R-:W-:-:S11]  /*1a80*/  LOP3.LUT R0, R0, 0x80000000, RZ, 0xc0, !PT ;  /* 0x8000000000007812 */ /* 0x000fd600078ec0ff */
[----:B------:R-:W-:Y:S05]  /*1a90*/  @!P0 BRA `(.L_x_25) ;  /* 0x0000000000688947 */ /* 0x000fea0003800000 */
[CCC-:B------:R-:W-:Y:S01]  /*1aa0*/  FFMA.RZ R3, R15.reuse, R13.reuse, R10.reuse ;  /* 0x0000000d0f037223 */ /* 0x1c0fe2000000c00a */
[C---:B------:R-:W-:Y:S01]  /*1ab0*/  IADD3 R11, PT, PT, R14.reuse, 0x20, RZ ;  /* 0x000000200e0b7810 */ /* 0x040fe20007ffe0ff */
[-CC-:B------:R-:W-:Y:S01]  /*1ac0*/  FFMA.RM R4, R15, R13.reuse, R10.reuse ;  /* 0x0000000d0f047223 */ /* 0x180fe2000000400a */
[C---:B------:R-:W-:Y:S02]  /*1ad0*/  ISETP.NE.AND P2, PT, R14.reuse, RZ, PT ;  /* 0x000000ff0e00720c */ /* 0x040fe40003f45270 */
[----:B------:R-:W-:Y:S01]  /*1ae0*/  LOP3.LUT R6, R3, 0x7fffff, RZ, 0xc0, !PT ;  /* 0x007fffff03067812 */ /* 0x000fe200078ec0ff */
[----:B------:R-:W-:Y:S01]  /*1af0*/  FFMA.RP R3, R15, R13, R10 ;  /* 0x0000000d0f037223 */ /* 0x000fe2000000800a */
[----:B------:R-:W-:Y:S01]  /*1b00*/  IMAD.MOV R10, RZ, RZ, -R14 ;  /* 0x000000ffff0a7224 */ /* 0x000fe200078e0a0e */
[----:B------:R-:W-:Y:S02]  /*1b10*/  ISETP.NE.AND P1, PT, R14, RZ, PT ;  /* 0x000000ff0e00720c */ /* 0x000fe40003f25270 */
[----:B------:R-:W-:-:S02]  /*1b20*/  LOP3.LUT R6, R6, 0x800000, RZ, 0xfc, !PT ;  /* 0x0080000006067812 */ /* 0x000fc400078efcff */
[----:B------:R-:W-:Y:S02]  /*1b30*/  FSETP.NEU.FTZ.AND P0, PT, R3, R4, PT ;  /* 0x000000040300720b */ /* 0x000fe40003f1d000 */
[----:B------:R-:W-:Y:S02]  /*1b40*/  SHF.L.U32 R11, R6, R11, RZ ;  /* 0x0000000b060b7219 */ /* 0x000fe400000006ff */
[----:B------:R-:W-:Y:S02]  /*1b50*/  SEL R3, R10, RZ, P2 ;  /* 0x000000ff0a037207 */ /* 0x000fe40001000000 */
[----:B------:R-:W-:Y:S02]  /*1b60*/  ISETP.NE.AND P1, PT, R11, RZ, P1 ;  /* 0x000000ff0b00720c */ /* 0x000fe40000f25270 */
[----:B------:R-:W-:Y:S02]  /*1b70*/  SHF.R.U32.HI R3, RZ, R3, R6 ;  /* 0x00000003ff037219 */ /* 0x000fe40000011606 */
[----:B------:R-:W-:-:S02]  /*1b80*/  PLOP3.LUT P0, PT, P0, P1, PT, 0xf8, 0x8f ;  /* 0x00000000008f781c */ /* 0x000fc40000703f70 */
[----:B------:R-:W-:Y:S02]  /*1b90*/  SHF.R.U32.HI R11, RZ, 0x1, R3 ;  /* 0x00000001ff0b7819 */ /* 0x000fe40000011603 */
[----:B------:R-:W-:-:S04]  /*1ba0*/  SEL R4, RZ, 0x1, !P0 ;  /* 0x00000001ff047807 */ /* 0x000fc80004000000 */
[----:B------:R-:W-:-:S04]  /*1bb0*/  LOP3.LUT R4, R4, 0x1, R11, 0xf8, !PT ;  /* 0x0000000104047812 */ /* 0x000fc800078ef80b */
[----:B------:R-:W-:-:S04]  /*1bc0*/  LOP3.LUT R4, R4, R3, RZ, 0xc0, !PT ;  /* 0x0000000304047212 */ /* 0x000fc800078ec0ff */
[----:B------:R-:W-:-:S04]  /*1bd0*/  IADD3 R11, PT, PT, R11, R4, RZ ;  /* 0x000000040b0b7210 */ /* 0x000fc80007ffe0ff */
[----:B------:R-:W-:Y:S01]  /*1be0*/  LOP3.LUT R0, R11, R0, RZ, 0xfc, !PT ;  /* 0x000000000b007212 */ /* 0x000fe200078efcff */
[----:B------:R-:W-:Y:S06]  /*1bf0*/  BRA `(.L_x_25) ;  /* 0x0000000000107947 */ /* 0x000fec0003800000 */
.L_x_24:
[----:B------:R-:W-:-:S04]  /*1c00*/  LOP3.LUT R0, R0, 0x80000000, RZ, 0xc0, !PT ;  /* 0x8000000000007812 */ /* 0x000fc800078ec0ff */
[----:B------:R-:W-:Y:S01]  /*1c10*/  LOP3.LUT R0, R0, 0x7f800000, RZ, 0xfc, !PT ;  /* 0x7f80000000007812 */ /* 0x000fe200078efcff */
[----:B------:R-:W-:Y:S06]  /*1c20*/  BRA `(.L_x_25) ;  /* 0x0000000000047947 */ /* 0x000fec0003800000 */
.L_x_23:
[----:B------:R-:W-:-:S07]  /*1c30*/  IMAD R0, R11, 0x800000, R0 ;  /* 0x008000000b007824 */ /* 0x000fce00078e0200 */
.L_x_25:
[----:B------:R-:W-:Y:S05]  /*1c40*/  BSYNC.RECONVERGENT B2 ;  /* 0x0000000000027941 */ /* 0x000fea0003800200 */
.L_x_22:
[----:B------:R-:W-:Y:S05]  /*1c50*/  BRA `(.L_x_26) ;  /* 0x0000000000207947 */ /* 0x000fea0003800000 */
.L_x_21:
[----:B------:R-:W-:-:S04]  /*1c60*/  LOP3.LUT R0, R3, 0x80000000, R0, 0x48, !PT ;  /* 0x8000000003007812 */ /* 0x000fc800078e4800 */
[----:B------:R-:W-:Y:S01]  /*1c70*/  LOP3.LUT R0, R0, 0x7f800000, RZ, 0xfc, !PT ;  /* 0x7f80000000007812 */ /* 0x000fe200078efcff */
[----:B------:R-:W-:Y:S06]  /*1c80*/  BRA `(.L_x_26) ;  /* 0x0000000000147947 */ /* 0x000fec0003800000 */
.L_x_20:
[----:B------:R-:W-:Y:S01]  /*1c90*/  LOP3.LUT R0, R3, 0x80000000, R0, 0x48, !PT ;  /* 0x8000000003007812 */ /* 0x000fe200078e4800 */
[----:B------:R-:W-:Y:S06]  /*1ca0*/  BRA `(.L_x_26) ;  /* 0x00000000000c7947 */ /* 0x000fec0003800000 */
.L_x_19:
[----:B------:R-:W0:Y:S01]  /*1cb0*/  MUFU.RSQ R0, -QNAN ;  /* 0xffc0000000007908 */ /* 0x000e220000001400 */
[----:B------:R-:W-:Y:S05]  /*1cc0*/  BRA `(.L_x_26) ;  /* 0x0000000000047947 */ /* 0x000fea0003800000 */
.L_x_18:
[----:B------:R-:W-:-:S07]  /*1cd0*/  FADD.FTZ R0, R0, R3 ;  /* 0x0000000300007221 */ /* 0x000fce0000010000 */
.L_x_26:
[----:B------:R-:W-:Y:S05]  /*1ce0*/  BSYNC.RECONVERGENT B1 ;  /* 0x0000000000017941 */ /* 0x000fea0003800200 */
.L_x_16:
[----:B------:R-:W-:-:S04]  /*1cf0*/  HFMA2 R3, -RZ, RZ, 0, 0 ;  /* 0x00000000ff037431 */ /* 0x000fc800000001ff */
[----:B0-----:R-:W-:Y:S05]  /*1d00*/  RET.REL.NODEC R2 `(_Z27chromatic_aberration_kernelPKfPfiiff) ;  /* 0xffffffe002bc7950 */ /* 0x001fea0003c3ffff */
.L_x_27:
[----:B------:R-:W-:-:S00]  /*1d10*/  BRA `(.L_x_27) ;  /* 0xfffffffc00fc7947 */ /* 0x000fc0000383ffff */
[----:B------:R-:W-:-:S00]  /*1d20*/  NOP ;  /* 0x0000000000007918 */ /* 0x000fc00000000000 */
        /* <DEDUP_REMOVED lines=13> */
.L_x_29:


//--------------------- .nv.global.init           --------------------------
	.section	.nv.global.init,"aw",@progbits
	.align	4
.nv.global.init:
	.type		__cudart_i2opi_f,@object
	.size		__cudart_i2opi_f,(.L_0 - __cudart_i2opi_f)
__cudart_i2opi_f:
        /*0000*/ 	.byte	0x41, 0x90, 0x43, 0x3c, 0x99, 0x95, 0x62, 0xdb, 0xc0, 0xdd, 0x34, 0xf5, 0xd1, 0x57, 0x27, 0xfc
        /*0010*/ 	.byte	0x29, 0x15, 0x44, 0x4e, 0x6e, 0x83, 0xf9, 0xa2
.L_0:


//--------------------- .nv.shared.reserved.0     --------------------------
	.section	.nv.shared.reserved.0,"aw",@nobits
	.weak		__nv_reservedSMEM_offset_0_alias
	.size		__nv_reservedSMEM_offset_0_alias, 0, 64
	.other		__nv_reservedSMEM_offset_0_alias,@"STO_CUDA_RESERVED_SHARED STV_DEFAULT"
__nv_reservedSMEM_offset_0_alias:
	.zero		0
	.zero		64


//--------------------- .nv.constant0._Z27chromatic_aberration_kernelPKfPfiiff --------------------------
	.section	.nv.constant0._Z27chromatic_aberration_kernelPKfPfiiff,"a",@progbits
	.sectionflags	@""
	.align	4
.nv.constant0._Z27chromatic_aberration_kernelPKfPfiiff:
	.zero		928


//--------------------- SYMBOLS --------------------------

	.type		.nv.reservedSmem.offset0,@object
	.size		.nv.reservedSmem.offset0,0x4
